	.target	sm_100a

	.elftype	@"ET_EXEC"


//--------------------- .note.nv.tkinfo           --------------------------
	.section	.note.nv.tkinfo,"",@"SHT_NOTE"
	.sectionflags	@"SHF_NOTE_NV_TKINFO"
	.tkinfo
        /*0018*/ 	.word	0x00000002
        /*0030*/ 	.string	""
        /*0030*/ 	.string	"ptxas"
        /*0030*/ 	.string	"Cuda compilation tools, release 13.0, V13.0.88"
        /*0030*/ 	.string	"Build cuda_13.0.r13.0/compiler.36424714_0"
        /*0030*/ 	.string	"-arch sm_100a -m 64 "



//--------------------- .note.nv.cuinfo           --------------------------
	.section	.note.nv.cuinfo,"",@"SHT_NOTE"
	.sectionflags	@"SHF_NOTE_NV_CUINFO"
        /*0018*/ 	.short	0x0002
        /*001a*/ 	.short	0x0064
        /*001c*/ 	.short	0x0082
	.zero		2


//--------------------- .nv.info                  --------------------------
	.section	.nv.info,"",@"SHT_CUDA_INFO"
	.align	4


	//----- nvinfo : EIATTR_REGCOUNT
	.align		4
        /*0000*/ 	.byte	0x04, 0x2f
        /*0002*/ 	.short	(.L_12 - .L_11)
	.align		4
.L_11:
        /*0004*/ 	.word	index@(_ZN7cutlass13device_kernelIN5flash19enable_sm80_to_sm89INS1_16FlashAttnFwdSm80INS1_25CollectiveMainloopFwdSm80ILi4ELi1ELb0EN4cute5tupleIJNS5_1CILi128EEENS7_ILi112EEENS7_ILi64EEEEEELi64ENS_6half_tEfNS_4arch4Sm80ELb1ELb0ELb0ELb1ELb1ELb1ELb1ELb0EEENS1_21CollectiveEpilogueFwdINS6_IJS8_SA_S9_EEENS6_IJNS7_ILi1EEESI_SI_EEESC_SE_Li128ELb1ELb1ELb0ELb0EEENS1_19SingleTileSchedulerILb1ELb0ELb1ELi128EEEEEEEEEvNT_6ParamsE)
        /*0008*/ 	.word	0x00000004


	//----- nvinfo : EIATTR_FRAME_SIZE
	.align		4
.L_12:
        /*000c*/ 	.byte	0x04, 0x11
        /*000e*/ 	.short	(.L_14 - .L_13)
	.align		4
.L_13:
        /*0010*/ 	.word	index@(_ZN7cutlass13device_kernelIN5flash19enable_sm80_to_sm89INS1_16FlashAttnFwdSm80INS1_25CollectiveMainloopFwdSm80ILi4ELi1ELb0EN4cute5tupleIJNS5_1CILi128EEENS7_ILi112EEENS7_ILi64EEEEEELi64ENS_6half_tEfNS_4arch4Sm80ELb1ELb0ELb0ELb1ELb1ELb1ELb1ELb0EEENS1_21CollectiveEpilogueFwdINS6_IJS8_SA_S9_EEENS6_IJNS7_ILi1EEESI_SI_EEESC_SE_Li128ELb1ELb1ELb0ELb0EEENS1_19SingleTileSchedulerILb1ELb0ELb1ELi128EEEEEEEEEvNT_6ParamsE)
        /*0014*/ 	.word	0x00000000


	//----- nvinfo : EIATTR_REGCOUNT
	.align		4
.L_14:
        /*0018*/ 	.byte	0x04, 0x2f
        /*001a*/ 	.short	(.L_16 - .L_15)
	.align		4
.L_15:
        /*001c*/ 	.word	index@(_ZN7cutlass13device_kernelIN5flash19enable_sm80_to_sm89INS1_16FlashAttnFwdSm80INS1_25CollectiveMainloopFwdSm80ILi4ELi1ELb0EN4cute5tupleIJNS5_1CILi128EEENS7_ILi112EEENS7_ILi64EEEEEELi64ENS_6half_tEfNS_4arch4Sm80ELb1ELb0ELb0ELb1ELb1ELb0ELb1ELb0EEENS1_21CollectiveEpilogueFwdINS6_IJS8_SA_S9_EEENS6_IJNS7_ILi1EEESI_SI_EEESC_SE_Li128ELb1ELb1ELb0ELb0EEENS1_19SingleTileSchedulerILb1ELb0ELb1ELi128EEEEEEEEEvNT_6ParamsE)
        /*0020*/ 	.word	0x00000004


	//----- nvinfo : EIATTR_FRAME_SIZE
	.align		4
.L_16:
        /*0024*/ 	.byte	0x04, 0x11
        /*0026*/ 	.short	(.L_18 - .L_17)
	.align		4
.L_17:
        /*0028*/ 	.word	index@(_ZN7cutlass13device_kernelIN5flash19enable_sm80_to_sm89INS1_16FlashAttnFwdSm80INS1_25CollectiveMainloopFwdSm80ILi4ELi1ELb0EN4cute5tupleIJNS5_1CILi128EEENS7_ILi112EEENS7_ILi64EEEEEELi64ENS_6half_tEfNS_4arch4Sm80ELb1ELb0ELb0ELb1ELb1ELb0ELb1ELb0EEENS1_21CollectiveEpilogueFwdINS6_IJS8_SA_S9_EEENS6_IJNS7_ILi1EEESI_SI_EEESC_SE_Li128ELb1ELb1ELb0ELb0EEENS1_19SingleTileSchedulerILb1ELb0ELb1ELi128EEEEEEEEEvNT_6ParamsE)
        /*002c*/ 	.word	0x00000000


	//----- nvinfo : EIATTR_REGCOUNT
	.align		4
.L_18:
        /*0030*/ 	.byte	0x04, 0x2f
        /*0032*/ 	.short	(.L_20 - .L_19)
	.align		4
.L_19:
        /*0034*/ 	.word	index@(_ZN7cutlass13device_kernelIN5flash19enable_sm80_to_sm89INS1_16FlashAttnFwdSm80INS1_25CollectiveMainloopFwdSm80ILi4ELi1ELb0EN4cute5tupleIJNS5_1CILi128EEENS7_ILi112EEENS7_ILi64EEEEEELi64ENS_6half_tEfNS_4arch4Sm80ELb1ELb0ELb0ELb0ELb1ELb0ELb1ELb0EEENS1_21CollectiveEpilogueFwdINS6_IJS8_SA_S9_EEENS6_IJNS7_ILi1EEESI_SI_EEESC_SE_Li128ELb0ELb1ELb0ELb0EEENS1_30DynamicPersistentTileSchedulerILi128ELi128ELb0ELb1ELb0EEEEEEEEEvNT_6ParamsE)
        /*0038*/ 	.word	0x00000004


	//----- nvinfo : EIATTR_FRAME_SIZE
	.align		4
.L_20:
        /*003c*/ 	.byte	0x04, 0x11
        /*003e*/ 	.short	(.L_22 - .L_21)
	.align		4
.L_21:
        /*0040*/ 	.word	index@(_ZN7cutlass13device_kernelIN5flash19enable_sm80_to_sm89INS1_16FlashAttnFwdSm80INS1_25CollectiveMainloopFwdSm80ILi4ELi1ELb0EN4cute5tupleIJNS5_1CILi128EEENS7_ILi112EEENS7_ILi64EEEEEELi64ENS_6half_tEfNS_4arch4Sm80ELb1ELb0ELb0ELb0ELb1ELb0ELb1ELb0EEENS1_21CollectiveEpilogueFwdINS6_IJS8_SA_S9_EEENS6_IJNS7_ILi1EEESI_SI_EEESC_SE_Li128ELb0ELb1ELb0ELb0EEENS1_30DynamicPersistentTileSchedulerILi128ELi128ELb0ELb1ELb0EEEEEEEEEvNT_6ParamsE)
        /*0044*/ 	.word	0x00000000


	//----- nvinfo : EIATTR_REGCOUNT
	.align		4
.L_22:
        /*0048*/ 	.byte	0x04, 0x2f
        /*004a*/ 	.short	(.L_24 - .L_23)
	.align		4
.L_23:
        /*004c*/ 	.word	index@(_ZN7cutlass13device_kernelIN5flash19enable_sm80_to_sm89INS1_16FlashAttnFwdSm80INS1_25CollectiveMainloopFwdSm80ILi4ELi1ELb0EN4cute5tupleIJNS5_1CILi128EEENS7_ILi96EEENS7_ILi64EEEEEELi64ENS_6half_tEfNS_4arch4Sm80ELb0ELb1ELb0ELb1ELb1ELb1ELb1ELb0EEENS1_21CollectiveEpilogueFwdINS6_IJS8_SA_S9_EEENS6_IJNS7_ILi1EEESI_SI_EEESC_SE_Li128ELb1ELb1ELb0ELb0EEENS1_19SingleTileSchedulerILb1ELb0ELb1ELi128EEEEEEEEEvNT_6ParamsE)
        /*0050*/ 	.word	0x00000004


	//----- nvinfo : EIATTR_FRAME_SIZE
	.align		4
.L_24:
        /*0054*/ 	.byte	0x04, 0x11
        /*0056*/ 	.short	(.L_26 - .L_25)
	.align		4
.L_25:
        /*0058*/ 	.word	index@(_ZN7cutlass13device_kernelIN5flash19enable_sm80_to_sm89INS1_16FlashAttnFwdSm80INS1_25CollectiveMainloopFwdSm80ILi4ELi1ELb0EN4cute5tupleIJNS5_1CILi128EEENS7_ILi96EEENS7_ILi64EEEEEELi64ENS_6half_tEfNS_4arch4Sm80ELb0ELb1ELb0ELb1ELb1ELb1ELb1ELb0EEENS1_21CollectiveEpilogueFwdINS6_IJS8_SA_S9_EEENS6_IJNS7_ILi1EEESI_SI_EEESC_SE_Li128ELb1ELb1ELb0ELb0EEENS1_19SingleTileSchedulerILb1ELb0ELb1ELi128EEEEEEEEEvNT_6ParamsE)
        /*005c*/ 	.word	0x00000000


	//----- nvinfo : EIATTR_REGCOUNT
	.align		4
.L_26:
        /*0060*/ 	.byte	0x04, 0x2f
        /*0062*/ 	.short	(.L_28 - .L_27)
	.align		4
.L_27:
        /*0064*/ 	.word	index@(_ZN7cutlass13device_kernelIN5flash19enable_sm80_to_sm89INS1_16FlashAttnFwdSm80INS1_25CollectiveMainloopFwdSm80ILi4ELi1ELb0EN4cute5tupleIJNS5_1CILi128EEENS7_ILi96EEENS7_ILi64EEEEEELi64ENS_6half_tEfNS_4arch4Sm80ELb0ELb1ELb0ELb1ELb1ELb0ELb1ELb0EEENS1_21CollectiveEpilogueFwdINS6_IJS8_SA_S9_EEENS6_IJNS7_ILi1EEESI_SI_EEESC_SE_Li128ELb1ELb1ELb0ELb0EEENS1_19SingleTileSchedulerILb1ELb0ELb1ELi128EEEEEEEEEvNT_6ParamsE)
        /*0068*/ 	.word	0x00000004


	//----- nvinfo : EIATTR_FRAME_SIZE
	.align		4
.L_28:
        /*006c*/ 	.byte	0x04, 0x11
        /*006e*/ 	.short	(.L_30 - .L_29)
	.align		4
.L_29:
        /*0070*/ 	.word	index@(_ZN7cutlass13device_kernelIN5flash19enable_sm80_to_sm89INS1_16FlashAttnFwdSm80INS1_25CollectiveMainloopFwdSm80ILi4ELi1ELb0EN4cute5tupleIJNS5_1CILi128EEENS7_ILi96EEENS7_ILi64EEEEEELi64ENS_6half_tEfNS_4arch4Sm80ELb0ELb1ELb0ELb1ELb1ELb0ELb1ELb0EEENS1_21CollectiveEpilogueFwdINS6_IJS8_SA_S9_EEENS6_IJNS7_ILi1EEESI_SI_EEESC_SE_Li128ELb1ELb1ELb0ELb0EEENS1_19SingleTileSchedulerILb1ELb0ELb1ELi128EEEEEEEEEvNT_6ParamsE)
        /*0074*/ 	.word	0x00000000


	//----- nvinfo : EIATTR_REGCOUNT
	.align		4
.L_30:
        /*0078*/ 	.byte	0x04, 0x2f
        /*007a*/ 	.short	(.L_32 - .L_31)
	.align		4
.L_31:
        /*007c*/ 	.word	index@(_ZN7cutlass13device_kernelIN5flash19enable_sm80_to_sm89INS1_16FlashAttnFwdSm80INS1_25CollectiveMainloopFwdSm80ILi4ELi1ELb0EN4cute5tupleIJNS5_1CILi128EEENS7_ILi96EEENS7_ILi64EEEEEELi64ENS_6half_tEfNS_4arch4Sm80ELb0ELb1ELb0ELb0ELb1ELb0ELb1ELb0EEENS1_21CollectiveEpilogueFwdINS6_IJS8_SA_S9_EEENS6_IJNS7_ILi1EEESI_SI_EEESC_SE_Li128ELb0ELb1ELb0ELb0EEENS1_19SingleTileSchedulerILb0ELb0ELb1ELi128EEEEEEEEEvNT_6ParamsE)
        /*0080*/ 	.word	0x00000004


	//----- nvinfo : EIATTR_FRAME_SIZE
	.align		4
.L_32:
        /*0084*/ 	.byte	0x04, 0x11
        /*0086*/ 	.short	(.L_34 - .L_33)
	.align		4
.L_33:
        /*0088*/ 	.word	index@(_ZN7cutlass13device_kernelIN5flash19enable_sm80_to_sm89INS1_16FlashAttnFwdSm80INS1_25CollectiveMainloopFwdSm80ILi4ELi1ELb0EN4cute5tupleIJNS5_1CILi128EEENS7_ILi96EEENS7_ILi64EEEEEELi64ENS_6half_tEfNS_4arch4Sm80ELb0ELb1ELb0ELb0ELb1ELb0ELb1ELb0EEENS1_21CollectiveEpilogueFwdINS6_IJS8_SA_S9_EEENS6_IJNS7_ILi1EEESI_SI_EEESC_SE_Li128ELb0ELb1ELb0ELb0EEENS1_19SingleTileSchedulerILb0ELb0ELb1ELi128EEEEEEEEEvNT_6ParamsE)
        /*008c*/ 	.word	0x00000000


	//----- nvinfo : EIATTR_REGCOUNT
	.align		4
.L_34:
        /*0090*/ 	.byte	0x04, 0x2f
        /*0092*/ 	.short	(.L_36 - .L_35)
	.align		4
.L_35:
        /*0094*/ 	.word	index@(_ZN7cutlass13device_kernelIN5flash19enable_sm80_to_sm89INS1_16FlashAttnFwdSm80INS1_25CollectiveMainloopFwdSm80ILi4ELi1ELb0EN4cute5tupleIJNS5_1CILi128EEENS7_ILi112EEENS7_ILi64EEEEEELi64ENS_6half_tEfNS_4arch4Sm80ELb0ELb0ELb0ELb1ELb1ELb1ELb1ELb0EEENS1_21CollectiveEpilogueFwdINS6_IJS8_SA_S9_EEENS6_IJNS7_ILi1EEESI_SI_EEESC_SE_Li128ELb1ELb1ELb0ELb0EEENS1_19SingleTileSchedulerILb1ELb0ELb1ELi128EEEEEEEEEvNT_6ParamsE)
        /*0098*/ 	.word	0x00000004


	//----- nvinfo : EIATTR_FRAME_SIZE
	.align		4
.L_36:
        /*009c*/ 	.byte	0x04, 0x11
        /*009e*/ 	.short	(.L_38 - .L_37)
	.align		4
.L_37:
        /*00a0*/ 	.word	index@(_ZN7cutlass13device_kernelIN5flash19enable_sm80_to_sm89INS1_16FlashAttnFwdSm80INS1_25CollectiveMainloopFwdSm80ILi4ELi1ELb0EN4cute5tupleIJNS5_1CILi128EEENS7_ILi112EEENS7_ILi64EEEEEELi64ENS_6half_tEfNS_4arch4Sm80ELb0ELb0ELb0ELb1ELb1ELb1ELb1ELb0EEENS1_21CollectiveEpilogueFwdINS6_IJS8_SA_S9_EEENS6_IJNS7_ILi1EEESI_SI_EEESC_SE_Li128ELb1ELb1ELb0ELb0EEENS1_19SingleTileSchedulerILb1ELb0ELb1ELi128EEEEEEEEEvNT_6ParamsE)
        /*00a4*/ 	.word	0x00000000


	//----- nvinfo : EIATTR_REGCOUNT
	.align		4
.L_38:
        /*00a8*/ 	.byte	0x04, 0x2f
        /*00aa*/ 	.short	(.L_40 - .L_39)
	.align		4
.L_39:
        /*00ac*/ 	.word	index@(_ZN7cutlass13device_kernelIN5flash19enable_sm80_to_sm89INS1_16FlashAttnFwdSm80INS1_25CollectiveMainloopFwdSm80ILi4ELi1ELb0EN4cute5tupleIJNS5_1CILi128EEENS7_ILi112EEENS7_ILi64EEEEEELi64ENS_6half_tEfNS_4arch4Sm80ELb0ELb0ELb0ELb1ELb1ELb0ELb1ELb0EEENS1_21CollectiveEpilogueFwdINS6_IJS8_SA_S9_EEENS6_IJNS7_ILi1EEESI_SI_EEESC_SE_Li128ELb1ELb1ELb0ELb0EEENS1_19SingleTileSchedulerILb1ELb0ELb1ELi128EEEEEEEEEvNT_6ParamsE)
        /*00b0*/ 	.word	0x00000004


	//----- nvinfo : EIATTR_FRAME_SIZE
	.align		4
.L_40:
        /*00b4*/ 	.byte	0x04, 0x11
        /*00b6*/ 	.short	(.L_42 - .L_41)
	.align		4
.L_41:
        /*00b8*/ 	.word	index@(_ZN7cutlass13device_kernelIN5flash19enable_sm80_to_sm89INS1_16FlashAttnFwdSm80INS1_25CollectiveMainloopFwdSm80ILi4ELi1ELb0EN4cute5tupleIJNS5_1CILi128EEENS7_ILi112EEENS7_ILi64EEEEEELi64ENS_6half_tEfNS_4arch4Sm80ELb0ELb0ELb0ELb1ELb1ELb0ELb1ELb0EEENS1_21CollectiveEpilogueFwdINS6_IJS8_SA_S9_EEENS6_IJNS7_ILi1EEESI_SI_EEESC_SE_Li128ELb1ELb1ELb0ELb0EEENS1_19SingleTileSchedulerILb1ELb0ELb1ELi128EEEEEEEEEvNT_6ParamsE)
        /*00bc*/ 	.word	0x00000000


	//----- nvinfo : EIATTR_REGCOUNT
	.align		4
.L_42:
        /*00c0*/ 	.byte	0x04, 0x2f
        /*00c2*/ 	.short	(.L_44 - .L_43)
	.align		4
.L_43:
        /*00c4*/ 	.word	index@(_ZN7cutlass13device_kernelIN5flash19enable_sm80_to_sm89INS1_16FlashAttnFwdSm80INS1_25CollectiveMainloopFwdSm80ILi4ELi1ELb0EN4cute5tupleIJNS5_1CILi128EEENS7_ILi112EEENS7_ILi64EEEEEELi64ENS_6half_tEfNS_4arch4Sm80ELb0ELb0ELb0ELb0ELb1ELb0ELb1ELb0EEENS1_21CollectiveEpilogueFwdINS6_IJS8_SA_S9_EEENS6_IJNS7_ILi1EEESI_SI_EEESC_SE_Li128ELb0ELb1ELb0ELb0EEENS1_19SingleTileSchedulerILb0ELb0ELb1ELi128EEEEEEEEEvNT_6ParamsE)
        /*00c8*/ 	.word	0x00000004


	//----- nvinfo : EIATTR_FRAME_SIZE
	.align		4
.L_44:
        /*00cc*/ 	.byte	0x04, 0x11
        /*00ce*/ 	.short	(.L_46 - .L_45)
	.align		4
.L_45:
        /*00d0*/ 	.word	index@(_ZN7cutlass13device_kernelIN5flash19enable_sm80_to_sm89INS1_16FlashAttnFwdSm80INS1_25CollectiveMainloopFwdSm80ILi4ELi1ELb0EN4cute5tupleIJNS5_1CILi128EEENS7_ILi112EEENS7_ILi64EEEEEELi64ENS_6half_tEfNS_4arch4Sm80ELb0ELb0ELb0ELb0ELb1ELb0ELb1ELb0EEENS1_21CollectiveEpilogueFwdINS6_IJS8_SA_S9_EEENS6_IJNS7_ILi1EEESI_SI_EEESC_SE_Li128ELb0ELb1ELb0ELb0EEENS1_19SingleTileSchedulerILb0ELb0ELb1ELi128EEEEEEEEEvNT_6ParamsE)
        /*00d4*/ 	.word	0x00000000


	//----- nvinfo : EIATTR_REGCOUNT
	.align		4
.L_46:
        /*00d8*/ 	.byte	0x04, 0x2f
        /*00da*/ 	.short	(.L_48 - .L_47)
	.align		4
.L_47:
        /*00dc*/ 	.word	index@(_ZN7cutlass13device_kernelIN5flash19enable_sm80_to_sm89INS1_16FlashAttnFwdSm80INS1_25CollectiveMainloopFwdSm80ILi4ELi1ELb0EN4cute5tupleIJNS5_1CILi128EEENS7_ILi112EEENS7_ILi64EEEEEELi64ENS_6half_tEfNS_4arch4Sm80ELb1ELb0ELb1ELb1ELb1ELb1ELb1ELb0EEENS1_21CollectiveEpilogueFwdINS6_IJS8_SA_S9_EEENS6_IJNS7_ILi1EEESI_SI_EEESC_SE_Li128ELb1ELb1ELb0ELb0EEENS1_19SingleTileSchedulerILb1ELb0ELb1ELi128EEEEEEEEEvNT_6ParamsE)
        /*00e0*/ 	.word	0x00000004


	//----- nvinfo : EIATTR_FRAME_SIZE
	.align		4
.L_48:
        /*00e4*/ 	.byte	0x04, 0x11
        /*00e6*/ 	.short	(.L_50 - .L_49)
	.align		4
.L_49:
        /*00e8*/ 	.word	index@(_ZN7cutlass13device_kernelIN5flash19enable_sm80_to_sm89INS1_16FlashAttnFwdSm80INS1_25CollectiveMainloopFwdSm80ILi4ELi1ELb0EN4cute5tupleIJNS5_1CILi128EEENS7_ILi112EEENS7_ILi64EEEEEELi64ENS_6half_tEfNS_4arch4Sm80ELb1ELb0ELb1ELb1ELb1ELb1ELb1ELb0EEENS1_21CollectiveEpilogueFwdINS6_IJS8_SA_S9_EEENS6_IJNS7_ILi1EEESI_SI_EEESC_SE_Li128ELb1ELb1ELb0ELb0EEENS1_19SingleTileSchedulerILb1ELb0ELb1ELi128EEEEEEEEEvNT_6ParamsE)
        /*00ec*/ 	.word	0x00000000


	//----- nvinfo : EIATTR_REGCOUNT
	.align		4
.L_50:
        /*00f0*/ 	.byte	0x04, 0x2f
        /*00f2*/ 	.short	(.L_52 - .L_51)
	.align		4
.L_51:
        /*00f4*/ 	.word	index@(_ZN7cutlass13device_kernelIN5flash19enable_sm80_to_sm89INS1_16FlashAttnFwdSm80INS1_25CollectiveMainloopFwdSm80ILi4ELi1ELb0EN4cute5tupleIJNS5_1CILi128EEENS7_ILi112EEENS7_ILi64EEEEEELi64ENS_6half_tEfNS_4arch4Sm80ELb1ELb0ELb1ELb1ELb1ELb0ELb1ELb0EEENS1_21CollectiveEpilogueFwdINS6_IJS8_SA_S9_EEENS6_IJNS7_ILi1EEESI_SI_EEESC_SE_Li128ELb1ELb1ELb0ELb0EEENS1_19SingleTileSchedulerILb1ELb0ELb1ELi128EEEEEEEEEvNT_6ParamsE)
        /*00f8*/ 	.word	0x00000004


	//----- nvinfo : EIATTR_FRAME_SIZE
	.align		4
.L_52:
        /*00fc*/ 	.byte	0x04, 0x11
        /*00fe*/ 	.short	(.L_54 - .L_53)
	.align		4
.L_53:
        /*0100*/ 	.word	index@(_ZN7cutlass13device_kernelIN5flash19enable_sm80_to_sm89INS1_16FlashAttnFwdSm80INS1_25CollectiveMainloopFwdSm80ILi4ELi1ELb0EN4cute5tupleIJNS5_1CILi128EEENS7_ILi112EEENS7_ILi64EEEEEELi64ENS_6half_tEfNS_4arch4Sm80ELb1ELb0ELb1ELb1ELb1ELb0ELb1ELb0EEENS1_21CollectiveEpilogueFwdINS6_IJS8_SA_S9_EEENS6_IJNS7_ILi1EEESI_SI_EEESC_SE_Li128ELb1ELb1ELb0ELb0EEENS1_19SingleTileSchedulerILb1ELb0ELb1ELi128EEEEEEEEEvNT_6ParamsE)
        /*0104*/ 	.word	0x00000000


	//----- nvinfo : EIATTR_REGCOUNT
	.align		4
.L_54:
        /*0108*/ 	.byte	0x04, 0x2f
        /*010a*/ 	.short	(.L_56 - .L_55)
	.align		4
.L_55:
        /*010c*/ 	.word	index@(_ZN7cutlass13device_kernelIN5flash19enable_sm80_to_sm89INS1_16FlashAttnFwdSm80INS1_25CollectiveMainloopFwdSm80ILi4ELi1ELb0EN4cute5tupleIJNS5_1CILi128EEENS7_ILi112EEENS7_ILi64EEEEEELi64ENS_6half_tEfNS_4arch4Sm80ELb1ELb0ELb1ELb0ELb1ELb0ELb1ELb0EEENS1_21CollectiveEpilogueFwdINS6_IJS8_SA_S9_EEENS6_IJNS7_ILi1EEESI_SI_EEESC_SE_Li128ELb0ELb1ELb0ELb0EEENS1_30DynamicPersistentTileSchedulerILi128ELi128ELb0ELb1ELb0EEEEEEEEEvNT_6ParamsE)
        /*0110*/ 	.word	0x00000004


	//----- nvinfo : EIATTR_FRAME_SIZE
	.align		4
.L_56:
        /*0114*/ 	.byte	0x04, 0x11
        /*0116*/ 	.short	(.L_58 - .L_57)
	.align		4
.L_57:
        /*0118*/ 	.word	index@(_ZN7cutlass13device_kernelIN5flash19enable_sm80_to_sm89INS1_16FlashAttnFwdSm80INS1_25CollectiveMainloopFwdSm80ILi4ELi1ELb0EN4cute5tupleIJNS5_1CILi128EEENS7_ILi112EEENS7_ILi64EEEEEELi64ENS_6half_tEfNS_4arch4Sm80ELb1ELb0ELb1ELb0ELb1ELb0ELb1ELb0EEENS1_21CollectiveEpilogueFwdINS6_IJS8_SA_S9_EEENS6_IJNS7_ILi1EEESI_SI_EEESC_SE_Li128ELb0ELb1ELb0ELb0EEENS1_30DynamicPersistentTileSchedulerILi128ELi128ELb0ELb1ELb0EEEEEEEEEvNT_6ParamsE)
        /*011c*/ 	.word	0x00000000


	//----- nvinfo : EIATTR_REGCOUNT
	.align		4
.L_58:
        /*0120*/ 	.byte	0x04, 0x2f
        /*0122*/ 	.short	(.L_60 - .L_59)
	.align		4
.L_59:
        /*0124*/ 	.word	index@(_ZN7cutlass13device_kernelIN5flash19enable_sm80_to_sm89INS1_16FlashAttnFwdSm80INS1_25CollectiveMainloopFwdSm80ILi4ELi1ELb0EN4cute5tupleIJNS5_1CILi128EEENS7_ILi96EEENS7_ILi64EEEEEELi64ENS_6half_tEfNS_4arch4Sm80ELb0ELb1ELb1ELb1ELb1ELb1ELb1ELb0EEENS1_21CollectiveEpilogueFwdINS6_IJS8_SA_S9_EEENS6_IJNS7_ILi1EEESI_SI_EEESC_SE_Li128ELb1ELb1ELb0ELb0EEENS1_19SingleTileSchedulerILb1ELb0ELb1ELi128EEEEEEEEEvNT_6ParamsE)
        /*0128*/ 	.word	0x00000004


	//----- nvinfo : EIATTR_FRAME_SIZE
	.align		4
.L_60:
        /*012c*/ 	.byte	0x04, 0x11
        /*012e*/ 	.short	(.L_62 - .L_61)
	.align		4
.L_61:
        /*0130*/ 	.word	index@(_ZN7cutlass13device_kernelIN5flash19enable_sm80_to_sm89INS1_16FlashAttnFwdSm80INS1_25CollectiveMainloopFwdSm80ILi4ELi1ELb0EN4cute5tupleIJNS5_1CILi128EEENS7_ILi96EEENS7_ILi64EEEEEELi64ENS_6half_tEfNS_4arch4Sm80ELb0ELb1ELb1ELb1ELb1ELb1ELb1ELb0EEENS1_21CollectiveEpilogueFwdINS6_IJS8_SA_S9_EEENS6_IJNS7_ILi1EEESI_SI_EEESC_SE_Li128ELb1ELb1ELb0ELb0EEENS1_19SingleTileSchedulerILb1ELb0ELb1ELi128EEEEEEEEEvNT_6ParamsE)
        /*0134*/ 	.word	0x00000000


	//----- nvinfo : EIATTR_REGCOUNT
	.align		4
.L_62:
        /*0138*/ 	.byte	0x04, 0x2f
        /*013a*/ 	.short	(.L_64 - .L_63)
	.align		4
.L_63:
        /*013c*/ 	.word	index@(_ZN7cutlass13device_kernelIN5flash19enable_sm80_to_sm89INS1_16FlashAttnFwdSm80INS1_25CollectiveMainloopFwdSm80ILi4ELi1ELb0EN4cute5tupleIJNS5_1CILi128EEENS7_ILi96EEENS7_ILi64EEEEEELi64ENS_6half_tEfNS_4arch4Sm80ELb0ELb1ELb1ELb1ELb1ELb0ELb1ELb0EEENS1_21CollectiveEpilogueFwdINS6_IJS8_SA_S9_EEENS6_IJNS7_ILi1EEESI_SI_EEESC_SE_Li128ELb1ELb1ELb0ELb0EEENS1_19SingleTileSchedulerILb1ELb0ELb1ELi128EEEEEEEEEvNT_6ParamsE)
        /*0140*/ 	.word	0x00000004


	//----- nvinfo : EIATTR_FRAME_SIZE
	.align		4
.L_64:
        /*0144*/ 	.byte	0x04, 0x11
        /*0146*/ 	.short	(.L_66 - .L_65)
	.align		4
.L_65:
        /*0148*/ 	.word	index@(_ZN7cutlass13device_kernelIN5flash19enable_sm80_to_sm89INS1_16FlashAttnFwdSm80INS1_25CollectiveMainloopFwdSm80ILi4ELi1ELb0EN4cute5tupleIJNS5_1CILi128EEENS7_ILi96EEENS7_ILi64EEEEEELi64ENS_6half_tEfNS_4arch4Sm80ELb0ELb1ELb1ELb1ELb1ELb0ELb1ELb0EEENS1_21CollectiveEpilogueFwdINS6_IJS8_SA_S9_EEENS6_IJNS7_ILi1EEESI_SI_EEESC_SE_Li128ELb1ELb1ELb0ELb0EEENS1_19SingleTileSchedulerILb1ELb0ELb1ELi128EEEEEEEEEvNT_6ParamsE)
        /*014c*/ 	.word	0x00000000


	//----- nvinfo : EIATTR_REGCOUNT
	.align		4
.L_66:
        /*0150*/ 	.byte	0x04, 0x2f
        /*0152*/ 	.short	(.L_68 - .L_67)
	.align		4
.L_67:
        /*0154*/ 	.word	index@(_ZN7cutlass13device_kernelIN5flash19enable_sm80_to_sm89INS1_16FlashAttnFwdSm80INS1_25CollectiveMainloopFwdSm80ILi4ELi1ELb0EN4cute5tupleIJNS5_1CILi128EEENS7_ILi96EEENS7_ILi64EEEEEELi64ENS_6half_tEfNS_4arch4Sm80ELb0ELb1ELb1ELb0ELb1ELb0ELb1ELb0EEENS1_21CollectiveEpilogueFwdINS6_IJS8_SA_S9_EEENS6_IJNS7_ILi1EEESI_SI_EEESC_SE_Li128ELb0ELb1ELb0ELb0EEENS1_19SingleTileSchedulerILb0ELb0ELb1ELi128EEEEEEEEEvNT_6ParamsE)
        /*0158*/ 	.word	0x00000004


	//----- nvinfo : EIATTR_FRAME_SIZE
	.align		4
.L_68:
        /*015c*/ 	.byte	0x04, 0x11
        /*015e*/ 	.short	(.L_70 - .L_69)
	.align		4
.L_69:
        /*0160*/ 	.word	index@(_ZN7cutlass13device_kernelIN5flash19enable_sm80_to_sm89INS1_16FlashAttnFwdSm80INS1_25CollectiveMainloopFwdSm80ILi4ELi1ELb0EN4cute5tupleIJNS5_1CILi128EEENS7_ILi96EEENS7_ILi64EEEEEELi64ENS_6half_tEfNS_4arch4Sm80ELb0ELb1ELb1ELb0ELb1ELb0ELb1ELb0EEENS1_21CollectiveEpilogueFwdINS6_IJS8_SA_S9_EEENS6_IJNS7_ILi1EEESI_SI_EEESC_SE_Li128ELb0ELb1ELb0ELb0EEENS1_19SingleTileSchedulerILb0ELb0ELb1ELi128EEEEEEEEEvNT_6ParamsE)
        /*0164*/ 	.word	0x00000000


	//----- nvinfo : EIATTR_REGCOUNT
	.align		4
.L_70:
        /*0168*/ 	.byte	0x04, 0x2f
        /*016a*/ 	.short	(.L_72 - .L_71)
	.align		4
.L_71:
        /*016c*/ 	.word	index@(_ZN7cutlass13device_kernelIN5flash19enable_sm80_to_sm89INS1_16FlashAttnFwdSm80INS1_25CollectiveMainloopFwdSm80ILi4ELi1ELb0EN4cute5tupleIJNS5_1CILi128EEENS7_ILi112EEENS7_ILi64EEEEEELi64ENS_6half_tEfNS_4arch4Sm80ELb0ELb0ELb1ELb1ELb1ELb1ELb1ELb0EEENS1_21CollectiveEpilogueFwdINS6_IJS8_SA_S9_EEENS6_IJNS7_ILi1EEESI_SI_EEESC_SE_Li128ELb1ELb1ELb0ELb0EEENS1_19SingleTileSchedulerILb1ELb0ELb1ELi128EEEEEEEEEvNT_6ParamsE)
        /*0170*/ 	.word	0x00000004


	//----- nvinfo : EIATTR_FRAME_SIZE
	.align		4
.L_72:
        /*0174*/ 	.byte	0x04, 0x11
        /*0176*/ 	.short	(.L_74 - .L_73)
	.align		4
.L_73:
        /*0178*/ 	.word	index@(_ZN7cutlass13device_kernelIN5flash19enable_sm80_to_sm89INS1_16FlashAttnFwdSm80INS1_25CollectiveMainloopFwdSm80ILi4ELi1ELb0EN4cute5tupleIJNS5_1CILi128EEENS7_ILi112EEENS7_ILi64EEEEEELi64ENS_6half_tEfNS_4arch4Sm80ELb0ELb0ELb1ELb1ELb1ELb1ELb1ELb0EEENS1_21CollectiveEpilogueFwdINS6_IJS8_SA_S9_EEENS6_IJNS7_ILi1EEESI_SI_EEESC_SE_Li128ELb1ELb1ELb0ELb0EEENS1_19SingleTileSchedulerILb1ELb0ELb1ELi128EEEEEEEEEvNT_6ParamsE)
        /*017c*/ 	.word	0x00000000


	//----- nvinfo : EIATTR_REGCOUNT
	.align		4
.L_74:
        /*0180*/ 	.byte	0x04, 0x2f
        /*0182*/ 	.short	(.L_76 - .L_75)
	.align		4
.L_75:
        /*0184*/ 	.word	index@(_ZN7cutlass13device_kernelIN5flash19enable_sm80_to_sm89INS1_16FlashAttnFwdSm80INS1_25CollectiveMainloopFwdSm80ILi4ELi1ELb0EN4cute5tupleIJNS5_1CILi128EEENS7_ILi112EEENS7_ILi64EEEEEELi64ENS_6half_tEfNS_4arch4Sm80ELb0ELb0ELb1ELb1ELb1ELb0ELb1ELb0EEENS1_21CollectiveEpilogueFwdINS6_IJS8_SA_S9_EEENS6_IJNS7_ILi1EEESI_SI_EEESC_SE_Li128ELb1ELb1ELb0ELb0EEENS1_19SingleTileSchedulerILb1ELb0ELb1ELi128EEEEEEEEEvNT_6ParamsE)
        /*0188*/ 	.word	0x00000004


	//----- nvinfo : EIATTR_FRAME_SIZE
	.align		4
.L_76:
        /*018c*/ 	.byte	0x04, 0x11
        /*018e*/ 	.short	(.L_78 - .L_77)
	.align		4
.L_77:
        /*0190*/ 	.word	index@(_ZN7cutlass13device_kernelIN5flash19enable_sm80_to_sm89INS1_16FlashAttnFwdSm80INS1_25CollectiveMainloopFwdSm80ILi4ELi1ELb0EN4cute5tupleIJNS5_1CILi128EEENS7_ILi112EEENS7_ILi64EEEEEELi64ENS_6half_tEfNS_4arch4Sm80ELb0ELb0ELb1ELb1ELb1ELb0ELb1ELb0EEENS1_21CollectiveEpilogueFwdINS6_IJS8_SA_S9_EEENS6_IJNS7_ILi1EEESI_SI_EEESC_SE_Li128ELb1ELb1ELb0ELb0EEENS1_19SingleTileSchedulerILb1ELb0ELb1ELi128EEEEEEEEEvNT_6ParamsE)
        /*0194*/ 	.word	0x00000000


	//----- nvinfo : EIATTR_REGCOUNT
	.align		4
.L_78:
        /*0198*/ 	.byte	0x04, 0x2f
        /*019a*/ 	.short	(.L_80 - .L_79)
	.align		4
.L_79:
        /*019c*/ 	.word	index@(_ZN7cutlass13device_kernelIN5flash19enable_sm80_to_sm89INS1_16FlashAttnFwdSm80INS1_25CollectiveMainloopFwdSm80ILi4ELi1ELb0EN4cute5tupleIJNS5_1CILi128EEENS7_ILi112EEENS7_ILi64EEEEEELi64ENS_6half_tEfNS_4arch4Sm80ELb0ELb0ELb1ELb0ELb1ELb0ELb1ELb0EEENS1_21CollectiveEpilogueFwdINS6_IJS8_SA_S9_EEENS6_IJNS7_ILi1EEESI_SI_EEESC_SE_Li128ELb0ELb1ELb0ELb0EEENS1_19SingleTileSchedulerILb0ELb0ELb1ELi128EEEEEEEEEvNT_6ParamsE)
        /*01a0*/ 	.word	0x00000004


	//----- nvinfo : EIATTR_FRAME_SIZE
	.align		4
.L_80:
        /*01a4*/ 	.byte	0x04, 0x11
        /*01a6*/ 	.short	(.L_82 - .L_81)
	.align		4
.L_81:
        /*01a8*/ 	.word	index@(_ZN7cutlass13device_kernelIN5flash19enable_sm80_to_sm89INS1_16FlashAttnFwdSm80INS1_25CollectiveMainloopFwdSm80ILi4ELi1ELb0EN4cute5tupleIJNS5_1CILi128EEENS7_ILi112EEENS7_ILi64EEEEEELi64ENS_6half_tEfNS_4arch4Sm80ELb0ELb0ELb1ELb0ELb1ELb0ELb1ELb0EEENS1_21CollectiveEpilogueFwdINS6_IJS8_SA_S9_EEENS6_IJNS7_ILi1EEESI_SI_EEESC_SE_Li128ELb0ELb1ELb0ELb0EEENS1_19SingleTileSchedulerILb0ELb0ELb1ELi128EEEEEEEEEvNT_6ParamsE)
        /*01ac*/ 	.word	0x00000000


	//----- nvinfo : EIATTR_MIN_STACK_SIZE
	.align		4
.L_82:
        /*01b0*/ 	.byte	0x04, 0x12
        /*01b2*/ 	.short	(.L_84 - .L_83)
	.align		4
.L_83:
        /*01b4*/ 	.word	index@(_ZN7cutlass13device_kernelIN5flash19enable_sm80_to_sm89INS1_16FlashAttnFwdSm80INS1_25CollectiveMainloopFwdSm80ILi4ELi1ELb0EN4cute5tupleIJNS5_1CILi128EEENS7_ILi112EEENS7_ILi64EEEEEELi64ENS_6half_tEfNS_4arch4Sm80ELb0ELb0ELb1ELb0ELb1ELb0ELb1ELb0EEENS1_21CollectiveEpilogueFwdINS6_IJS8_SA_S9_EEENS6_IJNS7_ILi1EEESI_SI_EEESC_SE_Li128ELb0ELb1ELb0ELb0EEENS1_19SingleTileSchedulerILb0ELb0ELb1ELi128EEEEEEEEEvNT_6ParamsE)
        /*01b8*/ 	.word	0x00000000


	//----- nvinfo : EIATTR_MIN_STACK_SIZE
	.align		4
.L_84:
        /*01bc*/ 	.byte	0x04, 0x12
        /*01be*/ 	.short	(.L_86 - .L_85)
	.align		4
.L_85:
        /*01c0*/ 	.word	index@(_ZN7cutlass13device_kernelIN5flash19enable_sm80_to_sm89INS1_16FlashAttnFwdSm80INS1_25CollectiveMainloopFwdSm80ILi4ELi1ELb0EN4cute5tupleIJNS5_1CILi128EEENS7_ILi112EEENS7_ILi64EEEEEELi64ENS_6half_tEfNS_4arch4Sm80ELb0ELb0ELb1ELb1ELb1ELb0ELb1ELb0EEENS1_21CollectiveEpilogueFwdINS6_IJS8_SA_S9_EEENS6_IJNS7_ILi1EEESI_SI_EEESC_SE_Li128ELb1ELb1ELb0ELb0EEENS1_19SingleTileSchedulerILb1ELb0ELb1ELi128EEEEEEEEEvNT_6ParamsE)
        /*01c4*/ 	.word	0x00000000


	//----- nvinfo : EIATTR_MIN_STACK_SIZE
	.align		4
.L_86:
        /*01c8*/ 	.byte	0x04, 0x12
        /*01ca*/ 	.short	(.L_88 - .L_87)
	.align		4
.L_87:
        /*01cc*/ 	.word	index@(_ZN7cutlass13device_kernelIN5flash19enable_sm80_to_sm89INS1_16FlashAttnFwdSm80INS1_25CollectiveMainloopFwdSm80ILi4ELi1ELb0EN4cute5tupleIJNS5_1CILi128EEENS7_ILi112EEENS7_ILi64EEEEEELi64ENS_6half_tEfNS_4arch4Sm80ELb0ELb0ELb1ELb1ELb1ELb1ELb1ELb0EEENS1_21CollectiveEpilogueFwdINS6_IJS8_SA_S9_EEENS6_IJNS7_ILi1EEESI_SI_EEESC_SE_Li128ELb1ELb1ELb0ELb0EEENS1_19SingleTileSchedulerILb1ELb0ELb1ELi128EEEEEEEEEvNT_6ParamsE)
        /*01d0*/ 	.word	0x00000000


	//----- nvinfo : EIATTR_MIN_STACK_SIZE
	.align		4
.L_88:
        /*01d4*/ 	.byte	0x04, 0x12
        /*01d6*/ 	.short	(.L_90 - .L_89)
	.align		4
.L_89:
        /*01d8*/ 	.word	index@(_ZN7cutlass13device_kernelIN5flash19enable_sm80_to_sm89INS1_16FlashAttnFwdSm80INS1_25CollectiveMainloopFwdSm80ILi4ELi1ELb0EN4cute5tupleIJNS5_1CILi128EEENS7_ILi96EEENS7_ILi64EEEEEELi64ENS_6half_tEfNS_4arch4Sm80ELb0ELb1ELb1ELb0ELb1ELb0ELb1ELb0EEENS1_21CollectiveEpilogueFwdINS6_IJS8_SA_S9_EEENS6_IJNS7_ILi1EEESI_SI_EEESC_SE_Li128ELb0ELb1ELb0ELb0EEENS1_19SingleTileSchedulerILb0ELb0ELb1ELi128EEEEEEEEEvNT_6ParamsE)
        /*01dc*/ 	.word	0x00000000


	//----- nvinfo : EIATTR_MIN_STACK_SIZE
	.align		4
.L_90:
        /*01e0*/ 	.byte	0x04, 0x12
        /*01e2*/ 	.short	(.L_92 - .L_91)
	.align		4
.L_91:
        /*01e4*/ 	.word	index@(_ZN7cutlass13device_kernelIN5flash19enable_sm80_to_sm89INS1_16FlashAttnFwdSm80INS1_25CollectiveMainloopFwdSm80ILi4ELi1ELb0EN4cute5tupleIJNS5_1CILi128EEENS7_ILi96EEENS7_ILi64EEEEEELi64ENS_6half_tEfNS_4arch4Sm80ELb0ELb1ELb1ELb1ELb1ELb0ELb1ELb0EEENS1_21CollectiveEpilogueFwdINS6_IJS8_SA_S9_EEENS6_IJNS7_ILi1EEESI_SI_EEESC_SE_Li128ELb1ELb1ELb0ELb0EEENS1_19SingleTileSchedulerILb1ELb0ELb1ELi128EEEEEEEEEvNT_6ParamsE)
        /*01e8*/ 	.word	0x00000000


	//----- nvinfo : EIATTR_MIN_STACK_SIZE
	.align		4
.L_92:
        /*01ec*/ 	.byte	0x04, 0x12
        /*01ee*/ 	.short	(.L_94 - .L_93)
	.align		4
.L_93:
        /*01f0*/ 	.word	index@(_ZN7cutlass13device_kernelIN5flash19enable_sm80_to_sm89INS1_16FlashAttnFwdSm80INS1_25CollectiveMainloopFwdSm80ILi4ELi1ELb0EN4cute5tupleIJNS5_1CILi128EEENS7_ILi96EEENS7_ILi64EEEEEELi64ENS_6half_tEfNS_4arch4Sm80ELb0ELb1ELb1ELb1ELb1ELb1ELb1ELb0EEENS1_21CollectiveEpilogueFwdINS6_IJS8_SA_S9_EEENS6_IJNS7_ILi1EEESI_SI_EEESC_SE_Li128ELb1ELb1ELb0ELb0EEENS1_19SingleTileSchedulerILb1ELb0ELb1ELi128EEEEEEEEEvNT_6ParamsE)
        /*01f4*/ 	.word	0x00000000


	//----- nvinfo : EIATTR_MIN_STACK_SIZE
	.align		4
.L_94:
        /*01f8*/ 	.byte	0x04, 0x12
        /*01fa*/ 	.short	(.L_96 - .L_95)
	.align		4
.L_95:
        /*01fc*/ 	.word	index@(_ZN7cutlass13device_kernelIN5flash19enable_sm80_to_sm89INS1_16FlashAttnFwdSm80INS1_25CollectiveMainloopFwdSm80ILi4ELi1ELb0EN4cute5tupleIJNS5_1CILi128EEENS7_ILi112EEENS7_ILi64EEEEEELi64ENS_6half_tEfNS_4arch4Sm80ELb1ELb0ELb1ELb0ELb1ELb0ELb1ELb0EEENS1_21CollectiveEpilogueFwdINS6_IJS8_SA_S9_EEENS6_IJNS7_ILi1EEESI_SI_EEESC_SE_Li128ELb0ELb1ELb0ELb0EEENS1_30DynamicPersistentTileSchedulerILi128ELi128ELb0ELb1ELb0EEEEEEEEEvNT_6ParamsE)
        /*0200*/ 	.word	0x00000000


	//----- nvinfo : EIATTR_MIN_STACK_SIZE
	.align		4
.L_96:
        /*0204*/ 	.byte	0x04, 0x12
        /*0206*/ 	.short	(.L_98 - .L_97)
	.align		4
.L_97:
        /*0208*/ 	.word	index@(_ZN7cutlass13device_kernelIN5flash19enable_sm80_to_sm89INS1_16FlashAttnFwdSm80INS1_25CollectiveMainloopFwdSm80ILi4ELi1ELb0EN4cute5tupleIJNS5_1CILi128EEENS7_ILi112EEENS7_ILi64EEEEEELi64ENS_6half_tEfNS_4arch4Sm80ELb1ELb0ELb1ELb1ELb1ELb0ELb1ELb0EEENS1_21CollectiveEpilogueFwdINS6_IJS8_SA_S9_EEENS6_IJNS7_ILi1EEESI_SI_EEESC_SE_Li128ELb1ELb1ELb0ELb0EEENS1_19SingleTileSchedulerILb1ELb0ELb1ELi128EEEEEEEEEvNT_6ParamsE)
        /*020c*/ 	.word	0x00000000


	//----- nvinfo : EIATTR_MIN_STACK_SIZE
	.align		4
.L_98:
        /*0210*/ 	.byte	0x04, 0x12
        /*0212*/ 	.short	(.L_100 - .L_99)
	.align		4
.L_99:
        /*0214*/ 	.word	index@(_ZN7cutlass13device_kernelIN5flash19enable_sm80_to_sm89INS1_16FlashAttnFwdSm80INS1_25CollectiveMainloopFwdSm80ILi4ELi1ELb0EN4cute5tupleIJNS5_1CILi128EEENS7_ILi112EEENS7_ILi64EEEEEELi64ENS_6half_tEfNS_4arch4Sm80ELb1ELb0ELb1ELb1ELb1ELb1ELb1ELb0EEENS1_21CollectiveEpilogueFwdINS6_IJS8_SA_S9_EEENS6_IJNS7_ILi1EEESI_SI_EEESC_SE_Li128ELb1ELb1ELb0ELb0EEENS1_19SingleTileSchedulerILb1ELb0ELb1ELi128EEEEEEEEEvNT_6ParamsE)
        /*0218*/ 	.word	0x00000000


	//----- nvinfo : EIATTR_MIN_STACK_SIZE
	.align		4
.L_100:
        /*021c*/ 	.byte	0x04, 0x12
        /*021e*/ 	.short	(.L_102 - .L_101)
	.align		4
.L_101:
        /*0220*/ 	.word	index@(_ZN7cutlass13device_kernelIN5flash19enable_sm80_to_sm89INS1_16FlashAttnFwdSm80INS1_25CollectiveMainloopFwdSm80ILi4ELi1ELb0EN4cute5tupleIJNS5_1CILi128EEENS7_ILi112EEENS7_ILi64EEEEEELi64ENS_6half_tEfNS_4arch4Sm80ELb0ELb0ELb0ELb0ELb1ELb0ELb1ELb0EEENS1_21CollectiveEpilogueFwdINS6_IJS8_SA_S9_EEENS6_IJNS7_ILi1EEESI_SI_EEESC_SE_Li128ELb0ELb1ELb0ELb0EEENS1_19SingleTileSchedulerILb0ELb0ELb1ELi128EEEEEEEEEvNT_6ParamsE)
        /*0224*/ 	.word	0x00000000


	//----- nvinfo : EIATTR_MIN_STACK_SIZE
	.align		4
.L_102:
        /*0228*/ 	.byte	0x04, 0x12
        /*022a*/ 	.short	(.L_104 - .L_103)
	.align		4
.L_103:
        /*022c*/ 	.word	index@(_ZN7cutlass13device_kernelIN5flash19enable_sm80_to_sm89INS1_16FlashAttnFwdSm80INS1_25CollectiveMainloopFwdSm80ILi4ELi1ELb0EN4cute5tupleIJNS5_1CILi128EEENS7_ILi112EEENS7_ILi64EEEEEELi64ENS_6half_tEfNS_4arch4Sm80ELb0ELb0ELb0ELb1ELb1ELb0ELb1ELb0EEENS1_21CollectiveEpilogueFwdINS6_IJS8_SA_S9_EEENS6_IJNS7_ILi1EEESI_SI_EEESC_SE_Li128ELb1ELb1ELb0ELb0EEENS1_19SingleTileSchedulerILb1ELb0ELb1ELi128EEEEEEEEEvNT_6ParamsE)
        /*0230*/ 	.word	0x00000000


	//----- nvinfo : EIATTR_MIN_STACK_SIZE
	.align		4
.L_104:
        /*0234*/ 	.byte	0x04, 0x12
        /*0236*/ 	.short	(.L_106 - .L_105)
	.align		4
.L_105:
        /*0238*/ 	.word	index@(_ZN7cutlass13device_kernelIN5flash19enable_sm80_to_sm89INS1_16FlashAttnFwdSm80INS1_25CollectiveMainloopFwdSm80ILi4ELi1ELb0EN4cute5tupleIJNS5_1CILi128EEENS7_ILi112EEENS7_ILi64EEEEEELi64ENS_6half_tEfNS_4arch4Sm80ELb0ELb0ELb0ELb1ELb1ELb1ELb1ELb0EEENS1_21CollectiveEpilogueFwdINS6_IJS8_SA_S9_EEENS6_IJNS7_ILi1EEESI_SI_EEESC_SE_Li128ELb1ELb1ELb0ELb0EEENS1_19SingleTileSchedulerILb1ELb0ELb1ELi128EEEEEEEEEvNT_6ParamsE)
        /*023c*/ 	.word	0x00000000


	//----- nvinfo : EIATTR_MIN_STACK_SIZE
	.align		4
.L_106:
        /*0240*/ 	.byte	0x04, 0x12
        /*0242*/ 	.short	(.L_108 - .L_107)
	.align		4
.L_107:
        /*0244*/ 	.word	index@(_ZN7cutlass13device_kernelIN5flash19enable_sm80_to_sm89INS1_16FlashAttnFwdSm80INS1_25CollectiveMainloopFwdSm80ILi4ELi1ELb0EN4cute5tupleIJNS5_1CILi128EEENS7_ILi96EEENS7_ILi64EEEEEELi64ENS_6half_tEfNS_4arch4Sm80ELb0ELb1ELb0ELb0ELb1ELb0ELb1ELb0EEENS1_21CollectiveEpilogueFwdINS6_IJS8_SA_S9_EEENS6_IJNS7_ILi1EEESI_SI_EEESC_SE_Li128ELb0ELb1ELb0ELb0EEENS1_19SingleTileSchedulerILb0ELb0ELb1ELi128EEEEEEEEEvNT_6ParamsE)
        /*0248*/ 	.word	0x00000000


	//----- nvinfo : EIATTR_MIN_STACK_SIZE
	.align		4
.L_108:
        /*024c*/ 	.byte	0x04, 0x12
        /*024e*/ 	.short	(.L_110 - .L_109)
	.align		4
.L_109:
        /*0250*/ 	.word	index@(_ZN7cutlass13device_kernelIN5flash19enable_sm80_to_sm89INS1_16FlashAttnFwdSm80INS1_25CollectiveMainloopFwdSm80ILi4ELi1ELb0EN4cute5tupleIJNS5_1CILi128EEENS7_ILi96EEENS7_ILi64EEEEEELi64ENS_6half_tEfNS_4arch4Sm80ELb0ELb1ELb0ELb1ELb1ELb0ELb1ELb0EEENS1_21CollectiveEpilogueFwdINS6_IJS8_SA_S9_EEENS6_IJNS7_ILi1EEESI_SI_EEESC_SE_Li128ELb1ELb1ELb0ELb0EEENS1_19SingleTileSchedulerILb1ELb0ELb1ELi128EEEEEEEEEvNT_6ParamsE)
        /*0254*/ 	.word	0x00000000


	//----- nvinfo : EIATTR_MIN_STACK_SIZE
	.align		4
.L_110:
        /*0258*/ 	.byte	0x04, 0x12
        /*025a*/ 	.short	(.L_112 - .L_111)
	.align		4
.L_111:
        /*025c*/ 	.word	index@(_ZN7cutlass13device_kernelIN5flash19enable_sm80_to_sm89INS1_16FlashAttnFwdSm80INS1_25CollectiveMainloopFwdSm80ILi4ELi1ELb0EN4cute5tupleIJNS5_1CILi128EEENS7_ILi96EEENS7_ILi64EEEEEELi64ENS_6half_tEfNS_4arch4Sm80ELb0ELb1ELb0ELb1ELb1ELb1ELb1ELb0EEENS1_21CollectiveEpilogueFwdINS6_IJS8_SA_S9_EEENS6_IJNS7_ILi1EEESI_SI_EEESC_SE_Li128ELb1ELb1ELb0ELb0EEENS1_19SingleTileSchedulerILb1ELb0ELb1ELi128EEEEEEEEEvNT_6ParamsE)
        /*0260*/ 	.word	0x00000000


	//----- nvinfo : EIATTR_MIN_STACK_SIZE
	.align		4
.L_112:
        /*0264*/ 	.byte	0x04, 0x12
        /*0266*/ 	.short	(.L_114 - .L_113)
	.align		4
.L_113:
        /*0268*/ 	.word	index@(_ZN7cutlass13device_kernelIN5flash19enable_sm80_to_sm89INS1_16FlashAttnFwdSm80INS1_25CollectiveMainloopFwdSm80ILi4ELi1ELb0EN4cute5tupleIJNS5_1CILi128EEENS7_ILi112EEENS7_ILi64EEEEEELi64ENS_6half_tEfNS_4arch4Sm80ELb1ELb0ELb0ELb0ELb1ELb0ELb1ELb0EEENS1_21CollectiveEpilogueFwdINS6_IJS8_SA_S9_EEENS6_IJNS7_ILi1EEESI_SI_EEESC_SE_Li128ELb0ELb1ELb0ELb0EEENS1_30DynamicPersistentTileSchedulerILi128ELi128ELb0ELb1ELb0EEEEEEEEEvNT_6ParamsE)
        /*026c*/ 	.word	0x00000000


	//----- nvinfo : EIATTR_MIN_STACK_SIZE
	.align		4
.L_114:
        /*0270*/ 	.byte	0x04, 0x12
        /*0272*/ 	.short	(.L_116 - .L_115)
	.align		4
.L_115:
        /*0274*/ 	.word	index@(_ZN7cutlass13device_kernelIN5flash19enable_sm80_to_sm89INS1_16FlashAttnFwdSm80INS1_25CollectiveMainloopFwdSm80ILi4ELi1ELb0EN4cute5tupleIJNS5_1CILi128EEENS7_ILi112EEENS7_ILi64EEEEEELi64ENS_6half_tEfNS_4arch4Sm80ELb1ELb0ELb0ELb1ELb1ELb0ELb1ELb0EEENS1_21CollectiveEpilogueFwdINS6_IJS8_SA_S9_EEENS6_IJNS7_ILi1EEESI_SI_EEESC_SE_Li128ELb1ELb1ELb0ELb0EEENS1_19SingleTileSchedulerILb1ELb0ELb1ELi128EEEEEEEEEvNT_6ParamsE)
        /*0278*/ 	.word	0x00000000


	//----- nvinfo : EIATTR_MIN_STACK_SIZE
	.align		4
.L_116:
        /*027c*/ 	.byte	0x04, 0x12
        /*027e*/ 	.short	(.L_118 - .L_117)
	.align		4
.L_117:
        /*0280*/ 	.word	index@(_ZN7cutlass13device_kernelIN5flash19enable_sm80_to_sm89INS1_16FlashAttnFwdSm80INS1_25CollectiveMainloopFwdSm80ILi4ELi1ELb0EN4cute5tupleIJNS5_1CILi128EEENS7_ILi112EEENS7_ILi64EEEEEELi64ENS_6half_tEfNS_4arch4Sm80ELb1ELb0ELb0ELb1ELb1ELb1ELb1ELb0EEENS1_21CollectiveEpilogueFwdINS6_IJS8_SA_S9_EEENS6_IJNS7_ILi1EEESI_SI_EEESC_SE_Li128ELb1ELb1ELb0ELb0EEENS1_19SingleTileSchedulerILb1ELb0ELb1ELi128EEEEEEEEEvNT_6ParamsE)
        /*0284*/ 	.word	0x00000000
.L_118:


//--------------------- .nv.compat                --------------------------
	.section	.nv.compat,"",@"SHT_CUDA_COMPAT_INFO"
	.align	4
        /*0000*/ 	.byte	0x02, 0x09, 0x01, 0x00, 0x02, 0x02, 0x01, 0x00, 0x02, 0x05, 0x05, 0x00, 0x03, 0x07, 0x01, 0x01
        /*0010*/ 	.byte	0x02, 0x03, 0x00, 0x00, 0x02, 0x06, 0x01, 0x00, 0x04, 0x0b, 0x08, 0x00, 0x09, 0x00, 0x00, 0x00
        /*0020*/ 	.byte	0x00, 0x00, 0x00, 0x00


//--------------------- .nv.info._ZN7cutlass13device_kernelIN5flash19enable_sm80_to_sm89INS1_16FlashAttnFwdSm80INS1_25CollectiveMainloopFwdSm80ILi4ELi1ELb0EN4cute5tupleIJNS5_1CILi128EEENS7_ILi112EEENS7_ILi64EEEEEELi64ENS_6half_tEfNS_4arch4Sm80ELb0ELb0ELb1ELb0ELb1ELb0ELb1ELb0EEENS1_21CollectiveEpilogueFwdINS6_IJS8_SA_S9_EEENS6_IJNS7_ILi1EEESI_SI_EEESC_SE_Li128ELb0ELb1ELb0ELb0EEENS1_19SingleTileSchedulerILb0ELb0ELb1ELi128EEEEEEEEEvNT_6ParamsE --------------------------
	.section	.nv.info._ZN7cutlass13device_kernelIN5flash19enable_sm80_to_sm89INS1_16FlashAttnFwdSm80INS1_25CollectiveMainloopFwdSm80ILi4ELi1ELb0EN4cute5tupleIJNS5_1CILi128EEENS7_ILi112EEENS7_ILi64EEEEEELi64ENS_6half_tEfNS_4arch4Sm80ELb0ELb0ELb1ELb0ELb1ELb0ELb1ELb0EEENS1_21CollectiveEpilogueFwdINS6_IJS8_SA_S9_EEENS6_IJNS7_ILi1EEESI_SI_EEESC_SE_Li128ELb0ELb1ELb0ELb0EEENS1_19SingleTileSchedulerILb0ELb0ELb1ELi128EEEEEEEEEvNT_6ParamsE,"",@"SHT_CUDA_INFO"
	.sectionflags	@""
	.align	4


	//----- nvinfo : EIATTR_CUDA_API_VERSION
	.align		4
        /*0000*/ 	.byte	0x04, 0x37
        /*0002*/ 	.short	(.L_120 - .L_119)
.L_119:
        /*0004*/ 	.word	0x00000082


	//----- nvinfo : EIATTR_KPARAM_INFO
	.align		4
.L_120:
        /*0008*/ 	.byte	0x04, 0x17
        /*000a*/ 	.short	(.L_122 - .L_121)
.L_121:
        /*000c*/ 	.word	0x00000000
        /*0010*/ 	.short	0x0000
        /*0012*/ 	.short	0x0000
        /*0014*/ 	.byte	0x00, 0xf0, 0x61, 0x10


	//----- nvinfo : EIATTR_SPARSE_MMA_MASK
	.align		4
.L_122:
        /*0018*/ 	.byte	0x03, 0x50
        /*001a*/ 	.short	0x0000


	//----- nvinfo : EIATTR_MAXREG_COUNT
	.align		4
        /*001c*/ 	.byte	0x03, 0x1b
        /*001e*/ 	.short	0x00ff


	//----- nvinfo : EIATTR_MERCURY_ISA_VERSION
	.align		4
        /*0020*/ 	.byte	0x03, 0x5f
        /*0022*/ 	.short	0x0101


	//----- nvinfo : EIATTR_VRC_CTA_INIT_COUNT
	.align		4
        /*0024*/ 	.byte	0x02, 0x4a
	.zero		1
	.zero		1


	//----- nvinfo : EIATTR_EXIT_INSTR_OFFSETS
	.align		4
        /*0028*/ 	.byte	0x04, 0x1c
        /*002a*/ 	.short	(.L_124 - .L_123)


	//   ....[0]....
.L_123:
        /*002c*/ 	.word	0x00000010


	//----- nvinfo : EIATTR_MAX_THREADS
	.align		4
.L_124:
        /*0030*/ 	.byte	0x04, 0x05
        /*0032*/ 	.short	(.L_126 - .L_125)
.L_125:
        /*0034*/ 	.word	0x00000080
        /*0038*/ 	.word	0x00000001
        /*003c*/ 	.word	0x00000001


	//----- nvinfo : EIATTR_CBANK_PARAM_SIZE
	.align		4
.L_126:
        /*0040*/ 	.byte	0x03, 0x19
        /*0042*/ 	.short	0x0418


	//----- nvinfo : EIATTR_PARAM_CBANK
	.align		4
        /*0044*/ 	.byte	0x04, 0x0a
        /*0046*/ 	.short	(.L_128 - .L_127)
	.align		4
.L_127:
        /*0048*/ 	.word	index@(.nv.constant0._ZN7cutlass13device_kernelIN5flash19enable_sm80_to_sm89INS1_16FlashAttnFwdSm80INS1_25CollectiveMainloopFwdSm80ILi4ELi1ELb0EN4cute5tupleIJNS5_1CILi128EEENS7_ILi112EEENS7_ILi64EEEEEELi64ENS_6half_tEfNS_4arch4Sm80ELb0ELb0ELb1ELb0ELb1ELb0ELb1ELb0EEENS1_21CollectiveEpilogueFwdINS6_IJS8_SA_S9_EEENS6_IJNS7_ILi1EEESI_SI_EEESC_SE_Li128ELb0ELb1ELb0ELb0EEENS1_19SingleTileSchedulerILb0ELb0ELb1ELi128EEEEEEEEEvNT_6ParamsE)
        /*004c*/ 	.short	0x0380
        /*004e*/ 	.short	0x0418


	//----- nvinfo : EIATTR_SW_WAR
	.align		4
.L_128:
        /*0050*/ 	.byte	0x04, 0x36
        /*0052*/ 	.short	(.L_130 - .L_129)
.L_129:
        /*0054*/ 	.word	0x00000008
.L_130:


//--------------------- .nv.info._ZN7cutlass13device_kernelIN5flash19enable_sm80_to_sm89INS1_16FlashAttnFwdSm80INS1_25CollectiveMainloopFwdSm80ILi4ELi1ELb0EN4cute5tupleIJNS5_1CILi128EEENS7_ILi112EEENS7_ILi64EEEEEELi64ENS_6half_tEfNS_4arch4Sm80ELb0ELb0ELb1ELb1ELb1ELb0ELb1ELb0EEENS1_21CollectiveEpilogueFwdINS6_IJS8_SA_S9_EEENS6_IJNS7_ILi1EEESI_SI_EEESC_SE_Li128ELb1ELb1ELb0ELb0EEENS1_19SingleTileSchedulerILb1ELb0ELb1ELi128EEEEEEEEEvNT_6ParamsE --------------------------
	.section	.nv.info._ZN7cutlass13device_kernelIN5flash19enable_sm80_to_sm89INS1_16FlashAttnFwdSm80INS1_25CollectiveMainloopFwdSm80ILi4ELi1ELb0EN4cute5tupleIJNS5_1CILi128EEENS7_ILi112EEENS7_ILi64EEEEEELi64ENS_6half_tEfNS_4arch4Sm80ELb0ELb0ELb1ELb1ELb1ELb0ELb1ELb0EEENS1_21CollectiveEpilogueFwdINS6_IJS8_SA_S9_EEENS6_IJNS7_ILi1EEESI_SI_EEESC_SE_Li128ELb1ELb1ELb0ELb0EEENS1_19SingleTileSchedulerILb1ELb0ELb1ELi128EEEEEEEEEvNT_6ParamsE,"",@"SHT_CUDA_INFO"
	.sectionflags	@""
	.align	4


	//----- nvinfo : EIATTR_CUDA_API_VERSION
	.align		4
        /*0000*/ 	.byte	0x04, 0x37
        /*0002*/ 	.short	(.L_132 - .L_131)
.L_131:
        /*0004*/ 	.word	0x00000082


	//----- nvinfo : EIATTR_KPARAM_INFO
	.align		4
.L_132:
        /*0008*/ 	.byte	0x04, 0x17
        /*000a*/ 	.short	(.L_134 - .L_133)
.L_133:
        /*000c*/ 	.word	0x00000000
        /*0010*/ 	.short	0x0000
        /*0012*/ 	.short	0x0000
        /*0014*/ 	.byte	0x00, 0xf0, 0x61, 0x10


	//----- nvinfo : EIATTR_SPARSE_MMA_MASK
	.align		4
.L_134:
        /*0018*/ 	.byte	0x03, 0x50
        /*001a*/ 	.short	0x0000


	//----- nvinfo : EIATTR_MAXREG_COUNT
	.align		4
        /*001c*/ 	.byte	0x03, 0x1b
        /*001e*/ 	.short	0x00ff


	//----- nvinfo : EIATTR_MERCURY_ISA_VERSION
	.align		4
        /*0020*/ 	.byte	0x03, 0x5f
        /*0022*/ 	.short	0x0101


	//----- nvinfo : EIATTR_VRC_CTA_INIT_COUNT
	.align		4
        /*0024*/ 	.byte	0x02, 0x4a
	.zero		1
	.zero		1


	//----- nvinfo : EIATTR_EXIT_INSTR_OFFSETS
	.align		4
        /*0028*/ 	.byte	0x04, 0x1c
        /*002a*/ 	.short	(.L_136 - .L_135)


	//   ....[0]....
.L_135:
        /*002c*/ 	.word	0x00000010


	//----- nvinfo : EIATTR_MAX_THREADS
	.align		4
.L_136:
        /*0030*/ 	.byte	0x04, 0x05
        /*0032*/ 	.short	(.L_138 - .L_137)
.L_137:
        /*0034*/ 	.word	0x00000080
        /*0038*/ 	.word	0x00000001
        /*003c*/ 	.word	0x00000001


	//----- nvinfo : EIATTR_CBANK_PARAM_SIZE
	.align		4
.L_138:
        /*0040*/ 	.byte	0x03, 0x19
        /*0042*/ 	.short	0x0418


	//----- nvinfo : EIATTR_PARAM_CBANK
	.align		4
        /*0044*/ 	.byte	0x04, 0x0a
        /*0046*/ 	.short	(.L_140 - .L_139)
	.align		4
.L_139:
        /*0048*/ 	.word	index@(.nv.constant0._ZN7cutlass13device_kernelIN5flash19enable_sm80_to_sm89INS1_16FlashAttnFwdSm80INS1_25CollectiveMainloopFwdSm80ILi4ELi1ELb0EN4cute5tupleIJNS5_1CILi128EEENS7_ILi112EEENS7_ILi64EEEEEELi64ENS_6half_tEfNS_4arch4Sm80ELb0ELb0ELb1ELb1ELb1ELb0ELb1ELb0EEENS1_21CollectiveEpilogueFwdINS6_IJS8_SA_S9_EEENS6_IJNS7_ILi1EEESI_SI_EEESC_SE_Li128ELb1ELb1ELb0ELb0EEENS1_19SingleTileSchedulerILb1ELb0ELb1ELi128EEEEEEEEEvNT_6ParamsE)
        /*004c*/ 	.short	0x0380
        /*004e*/ 	.short	0x0418


	//----- nvinfo : EIATTR_SW_WAR
	.align		4
.L_140:
        /*0050*/ 	.byte	0x04, 0x36
        /*0052*/ 	.short	(.L_142 - .L_141)
.L_141:
        /*0054*/ 	.word	0x00000008
.L_142:


//--------------------- .nv.info._ZN7cutlass13device_kernelIN5flash19enable_sm80_to_sm89INS1_16FlashAttnFwdSm80INS1_25CollectiveMainloopFwdSm80ILi4ELi1ELb0EN4cute5tupleIJNS5_1CILi128EEENS7_ILi112EEENS7_ILi64EEEEEELi64ENS_6half_tEfNS_4arch4Sm80ELb0ELb0ELb1ELb1ELb1ELb1ELb1ELb0EEENS1_21CollectiveEpilogueFwdINS6_IJS8_SA_S9_EEENS6_IJNS7_ILi1EEESI_SI_EEESC_SE_Li128ELb1ELb1ELb0ELb0EEENS1_19SingleTileSchedulerILb1ELb0ELb1ELi128EEEEEEEEEvNT_6ParamsE --------------------------
	.section	.nv.info._ZN7cutlass13device_kernelIN5flash19enable_sm80_to_sm89INS1_16FlashAttnFwdSm80INS1_25CollectiveMainloopFwdSm80ILi4ELi1ELb0EN4cute5tupleIJNS5_1CILi128EEENS7_ILi112EEENS7_ILi64EEEEEELi64ENS_6half_tEfNS_4arch4Sm80ELb0ELb0ELb1ELb1ELb1ELb1ELb1ELb0EEENS1_21CollectiveEpilogueFwdINS6_IJS8_SA_S9_EEENS6_IJNS7_ILi1EEESI_SI_EEESC_SE_Li128ELb1ELb1ELb0ELb0EEENS1_19SingleTileSchedulerILb1ELb0ELb1ELi128EEEEEEEEEvNT_6ParamsE,"",@"SHT_CUDA_INFO"
	.sectionflags	@""
	.align	4


	//----- nvinfo : EIATTR_CUDA_API_VERSION
	.align		4
        /*0000*/ 	.byte	0x04, 0x37
        /*0002*/ 	.short	(.L_144 - .L_143)
.L_143:
        /*0004*/ 	.word	0x00000082


	//----- nvinfo : EIATTR_KPARAM_INFO
	.align		4
.L_144:
        /*0008*/ 	.byte	0x04, 0x17
        /*000a*/ 	.short	(.L_146 - .L_145)
.L_145:
        /*000c*/ 	.word	0x00000000
        /*0010*/ 	.short	0x0000
        /*0012*/ 	.short	0x0000
        /*0014*/ 	.byte	0x00, 0xf0, 0x61, 0x10


	//----- nvinfo : EIATTR_SPARSE_MMA_MASK
	.align		4
.L_146:
        /*0018*/ 	.byte	0x03, 0x50
        /*001a*/ 	.short	0x0000


	//----- nvinfo : EIATTR_MAXREG_COUNT
	.align		4
        /*001c*/ 	.byte	0x03, 0x1b
        /*001e*/ 	.short	0x00ff


	//----- nvinfo : EIATTR_MERCURY_ISA_VERSION
	.align		4
        /*0020*/ 	.byte	0x03, 0x5f
        /*0022*/ 	.short	0x0101


	//----- nvinfo : EIATTR_VRC_CTA_INIT_COUNT
	.align		4
        /*0024*/ 	.byte	0x02, 0x4a
	.zero		1
	.zero		1


	//----- nvinfo : EIATTR_EXIT_INSTR_OFFSETS
	.align		4
        /*0028*/ 	.byte	0x04, 0x1c
        /*002a*/ 	.short	(.L_148 - .L_147)


	//   ....[0]....
.L_147:
        /*002c*/ 	.word	0x00000010


	//----- nvinfo : EIATTR_MAX_THREADS
	.align		4
.L_148:
        /*0030*/ 	.byte	0x04, 0x05
        /*0032*/ 	.short	(.L_150 - .L_149)
.L_149:
        /*0034*/ 	.word	0x00000080
        /*0038*/ 	.word	0x00000001
        /*003c*/ 	.word	0x00000001


	//----- nvinfo : EIATTR_CBANK_PARAM_SIZE
	.align		4
.L_150:
        /*0040*/ 	.byte	0x03, 0x19
        /*0042*/ 	.short	0x0418


	//----- nvinfo : EIATTR_PARAM_CBANK
	.align		4
        /*0044*/ 	.byte	0x04, 0x0a
        /*0046*/ 	.short	(.L_152 - .L_151)
	.align		4
.L_151:
        /*0048*/ 	.word	index@(.nv.constant0._ZN7cutlass13device_kernelIN5flash19enable_sm80_to_sm89INS1_16FlashAttnFwdSm80INS1_25CollectiveMainloopFwdSm80ILi4ELi1ELb0EN4cute5tupleIJNS5_1CILi128EEENS7_ILi112EEENS7_ILi64EEEEEELi64ENS_6half_tEfNS_4arch4Sm80ELb0ELb0ELb1ELb1ELb1ELb1ELb1ELb0EEENS1_21CollectiveEpilogueFwdINS6_IJS8_SA_S9_EEENS6_IJNS7_ILi1EEESI_SI_EEESC_SE_Li128ELb1ELb1ELb0ELb0EEENS1_19SingleTileSchedulerILb1ELb0ELb1ELi128EEEEEEEEEvNT_6ParamsE)
        /*004c*/ 	.short	0x0380
        /*004e*/ 	.short	0x0418


	//----- nvinfo : EIATTR_SW_WAR
	.align		4
.L_152:
        /*0050*/ 	.byte	0x04, 0x36
        /*0052*/ 	.short	(.L_154 - .L_153)
.L_153:
        /*0054*/ 	.word	0x00000008
.L_154:


//--------------------- .nv.info._ZN7cutlass13device_kernelIN5flash19enable_sm80_to_sm89INS1_16FlashAttnFwdSm80INS1_25CollectiveMainloopFwdSm80ILi4ELi1ELb0EN4cute5tupleIJNS5_1CILi128EEENS7_ILi96EEENS7_ILi64EEEEEELi64ENS_6half_tEfNS_4arch4Sm80ELb0ELb1ELb1ELb0ELb1ELb0ELb1ELb0EEENS1_21CollectiveEpilogueFwdINS6_IJS8_SA_S9_EEENS6_IJNS7_ILi1EEESI_SI_EEESC_SE_Li128ELb0ELb1ELb0ELb0EEENS1_19SingleTileSchedulerILb0ELb0ELb1ELi128EEEEEEEEEvNT_6ParamsE --------------------------
	.section	.nv.info._ZN7cutlass13device_kernelIN5flash19enable_sm80_to_sm89INS1_16FlashAttnFwdSm80INS1_25CollectiveMainloopFwdSm80ILi4ELi1ELb0EN4cute5tupleIJNS5_1CILi128EEENS7_ILi96EEENS7_ILi64EEEEEELi64ENS_6half_tEfNS_4arch4Sm80ELb0ELb1ELb1ELb0ELb1ELb0ELb1ELb0EEENS1_21CollectiveEpilogueFwdINS6_IJS8_SA_S9_EEENS6_IJNS7_ILi1EEESI_SI_EEESC_SE_Li128ELb0ELb1ELb0ELb0EEENS1_19SingleTileSchedulerILb0ELb0ELb1ELi128EEEEEEEEEvNT_6ParamsE,"",@"SHT_CUDA_INFO"
	.sectionflags	@""
	.align	4


	//----- nvinfo : EIATTR_CUDA_API_VERSION
	.align		4
        /*0000*/ 	.byte	0x04, 0x37
        /*0002*/ 	.short	(.L_156 - .L_155)
.L_155:
        /*0004*/ 	.word	0x00000082


	//----- nvinfo : EIATTR_KPARAM_INFO
	.align		4
.L_156:
        /*0008*/ 	.byte	0x04, 0x17
        /*000a*/ 	.short	(.L_158 - .L_157)
.L_157:
        /*000c*/ 	.word	0x00000000
        /*0010*/ 	.short	0x0000
        /*0012*/ 	.short	0x0000
        /*0014*/ 	.byte	0x00, 0xf0, 0x61, 0x10


	//----- nvinfo : EIATTR_SPARSE_MMA_MASK
	.align		4
.L_158:
        /*0018*/ 	.byte	0x03, 0x50
        /*001a*/ 	.short	0x0000


	//----- nvinfo : EIATTR_MAXREG_COUNT
	.align		4
        /*001c*/ 	.byte	0x03, 0x1b
        /*001e*/ 	.short	0x00ff


	//----- nvinfo : EIATTR_MERCURY_ISA_VERSION
	.align		4
        /*0020*/ 	.byte	0x03, 0x5f
        /*0022*/ 	.short	0x0101


	//----- nvinfo : EIATTR_VRC_CTA_INIT_COUNT
	.align		4
        /*0024*/ 	.byte	0x02, 0x4a
	.zero		1
	.zero		1


	//----- nvinfo : EIATTR_EXIT_INSTR_OFFSETS
	.align		4
        /*0028*/ 	.byte	0x04, 0x1c
        /*002a*/ 	.short	(.L_160 - .L_159)


	//   ....[0]....
.L_159:
        /*002c*/ 	.word	0x00000010


	//----- nvinfo : EIATTR_MAX_THREADS
	.align		4
.L_160:
        /*0030*/ 	.byte	0x04, 0x05
        /*0032*/ 	.short	(.L_162 - .L_161)
.L_161:
        /*0034*/ 	.word	0x00000080
        /*0038*/ 	.word	0x00000001
        /*003c*/ 	.word	0x00000001


	//----- nvinfo : EIATTR_CBANK_PARAM_SIZE
	.align		4
.L_162:
        /*0040*/ 	.byte	0x03, 0x19
        /*0042*/ 	.short	0x0418


	//----- nvinfo : EIATTR_PARAM_CBANK
	.align		4
        /*0044*/ 	.byte	0x04, 0x0a
        /*0046*/ 	.short	(.L_164 - .L_163)
	.align		4
.L_163:
        /*0048*/ 	.word	index@(.nv.constant0._ZN7cutlass13device_kernelIN5flash19enable_sm80_to_sm89INS1_16FlashAttnFwdSm80INS1_25CollectiveMainloopFwdSm80ILi4ELi1ELb0EN4cute5tupleIJNS5_1CILi128EEENS7_ILi96EEENS7_ILi64EEEEEELi64ENS_6half_tEfNS_4arch4Sm80ELb0ELb1ELb1ELb0ELb1ELb0ELb1ELb0EEENS1_21CollectiveEpilogueFwdINS6_IJS8_SA_S9_EEENS6_IJNS7_ILi1EEESI_SI_EEESC_SE_Li128ELb0ELb1ELb0ELb0EEENS1_19SingleTileSchedulerILb0ELb0ELb1ELi128EEEEEEEEEvNT_6ParamsE)
        /*004c*/ 	.short	0x0380
        /*004e*/ 	.short	0x0418


	//----- nvinfo : EIATTR_SW_WAR
	.align		4
.L_164:
        /*0050*/ 	.byte	0x04, 0x36
        /*0052*/ 	.short	(.L_166 - .L_165)
.L_165:
        /*0054*/ 	.word	0x00000008
.L_166:


//--------------------- .nv.info._ZN7cutlass13device_kernelIN5flash19enable_sm80_to_sm89INS1_16FlashAttnFwdSm80INS1_25CollectiveMainloopFwdSm80ILi4ELi1ELb0EN4cute5tupleIJNS5_1CILi128EEENS7_ILi96EEENS7_ILi64EEEEEELi64ENS_6half_tEfNS_4arch4Sm80ELb0ELb1ELb1ELb1ELb1ELb0ELb1ELb0EEENS1_21CollectiveEpilogueFwdINS6_IJS8_SA_S9_EEENS6_IJNS7_ILi1EEESI_SI_EEESC_SE_Li128ELb1ELb1ELb0ELb0EEENS1_19SingleTileSchedulerILb1ELb0ELb1ELi128EEEEEEEEEvNT_6ParamsE --------------------------
	.section	.nv.info._ZN7cutlass13device_kernelIN5flash19enable_sm80_to_sm89INS1_16FlashAttnFwdSm80INS1_25CollectiveMainloopFwdSm80ILi4ELi1ELb0EN4cute5tupleIJNS5_1CILi128EEENS7_ILi96EEENS7_ILi64EEEEEELi64ENS_6half_tEfNS_4arch4Sm80ELb0ELb1ELb1ELb1ELb1ELb0ELb1ELb0EEENS1_21CollectiveEpilogueFwdINS6_IJS8_SA_S9_EEENS6_IJNS7_ILi1EEESI_SI_EEESC_SE_Li128ELb1ELb1ELb0ELb0EEENS1_19SingleTileSchedulerILb1ELb0ELb1ELi128EEEEEEEEEvNT_6ParamsE,"",@"SHT_CUDA_INFO"
	.sectionflags	@""
	.align	4


	//----- nvinfo : EIATTR_CUDA_API_VERSION
	.align		4
        /*0000*/ 	.byte	0x04, 0x37
        /*0002*/ 	.short	(.L_168 - .L_167)
.L_167:
        /*0004*/ 	.word	0x00000082


	//----- nvinfo : EIATTR_KPARAM_INFO
	.align		4
.L_168:
        /*0008*/ 	.byte	0x04, 0x17
        /*000a*/ 	.short	(.L_170 - .L_169)
.L_169:
        /*000c*/ 	.word	0x00000000
        /*0010*/ 	.short	0x0000
        /*0012*/ 	.short	0x0000
        /*0014*/ 	.byte	0x00, 0xf0, 0x61, 0x10


	//----- nvinfo : EIATTR_SPARSE_MMA_MASK
	.align		4
.L_170:
        /*0018*/ 	.byte	0x03, 0x50
        /*001a*/ 	.short	0x0000


	//----- nvinfo : EIATTR_MAXREG_COUNT
	.align		4
        /*001c*/ 	.byte	0x03, 0x1b
        /*001e*/ 	.short	0x00ff


	//----- nvinfo : EIATTR_MERCURY_ISA_VERSION
	.align		4
        /*0020*/ 	.byte	0x03, 0x5f
        /*0022*/ 	.short	0x0101


	//----- nvinfo : EIATTR_VRC_CTA_INIT_COUNT
	.align		4
        /*0024*/ 	.byte	0x02, 0x4a
	.zero		1
	.zero		1


	//----- nvinfo : EIATTR_EXIT_INSTR_OFFSETS
	.align		4
        /*0028*/ 	.byte	0x04, 0x1c
        /*002a*/ 	.short	(.L_172 - .L_171)


	//   ....[0]....
.L_171:
        /*002c*/ 	.word	0x00000010


	//----- nvinfo : EIATTR_MAX_THREADS
	.align		4
.L_172:
        /*0030*/ 	.byte	0x04, 0x05
        /*0032*/ 	.short	(.L_174 - .L_173)
.L_173:
        /*0034*/ 	.word	0x00000080
        /*0038*/ 	.word	0x00000001
        /*003c*/ 	.word	0x00000001


	//----- nvinfo : EIATTR_CBANK_PARAM_SIZE
	.align		4
.L_174:
        /*0040*/ 	.byte	0x03, 0x19
        /*0042*/ 	.short	0x0418


	//----- nvinfo : EIATTR_PARAM_CBANK
	.align		4
        /*0044*/ 	.byte	0x04, 0x0a
        /*0046*/ 	.short	(.L_176 - .L_175)
	.align		4
.L_175:
        /*0048*/ 	.word	index@(.nv.constant0._ZN7cutlass13device_kernelIN5flash19enable_sm80_to_sm89INS1_16FlashAttnFwdSm80INS1_25CollectiveMainloopFwdSm80ILi4ELi1ELb0EN4cute5tupleIJNS5_1CILi128EEENS7_ILi96EEENS7_ILi64EEEEEELi64ENS_6half_tEfNS_4arch4Sm80ELb0ELb1ELb1ELb1ELb1ELb0ELb1ELb0EEENS1_21CollectiveEpilogueFwdINS6_IJS8_SA_S9_EEENS6_IJNS7_ILi1EEESI_SI_EEESC_SE_Li128ELb1ELb1ELb0ELb0EEENS1_19SingleTileSchedulerILb1ELb0ELb1ELi128EEEEEEEEEvNT_6ParamsE)
        /*004c*/ 	.short	0x0380
        /*004e*/ 	.short	0x0418


	//----- nvinfo : EIATTR_SW_WAR
	.align		4
.L_176:
        /*0050*/ 	.byte	0x04, 0x36
        /*0052*/ 	.short	(.L_178 - .L_177)
.L_177:
        /*0054*/ 	.word	0x00000008
.L_178:


//--------------------- .nv.info._ZN7cutlass13device_kernelIN5flash19enable_sm80_to_sm89INS1_16FlashAttnFwdSm80INS1_25CollectiveMainloopFwdSm80ILi4ELi1ELb0EN4cute5tupleIJNS5_1CILi128EEENS7_ILi96EEENS7_ILi64EEEEEELi64ENS_6half_tEfNS_4arch4Sm80ELb0ELb1ELb1ELb1ELb1ELb1ELb1ELb0EEENS1_21CollectiveEpilogueFwdINS6_IJS8_SA_S9_EEENS6_IJNS7_ILi1EEESI_SI_EEESC_SE_Li128ELb1ELb1ELb0ELb0EEENS1_19SingleTileSchedulerILb1ELb0ELb1ELi128EEEEEEEEEvNT_6ParamsE --------------------------
	.section	.nv.info._ZN7cutlass13device_kernelIN5flash19enable_sm80_to_sm89INS1_16FlashAttnFwdSm80INS1_25CollectiveMainloopFwdSm80ILi4ELi1ELb0EN4cute5tupleIJNS5_1CILi128EEENS7_ILi96EEENS7_ILi64EEEEEELi64ENS_6half_tEfNS_4arch4Sm80ELb0ELb1ELb1ELb1ELb1ELb1ELb1ELb0EEENS1_21CollectiveEpilogueFwdINS6_IJS8_SA_S9_EEENS6_IJNS7_ILi1EEESI_SI_EEESC_SE_Li128ELb1ELb1ELb0ELb0EEENS1_19SingleTileSchedulerILb1ELb0ELb1ELi128EEEEEEEEEvNT_6ParamsE,"",@"SHT_CUDA_INFO"
	.sectionflags	@""
	.align	4


	//----- nvinfo : EIATTR_CUDA_API_VERSION
	.align		4
        /*0000*/ 	.byte	0x04, 0x37
        /*0002*/ 	.short	(.L_180 - .L_179)
.L_179:
        /*0004*/ 	.word	0x00000082


	//----- nvinfo : EIATTR_KPARAM_INFO
	.align		4
.L_180:
        /*0008*/ 	.byte	0x04, 0x17
        /*000a*/ 	.short	(.L_182 - .L_181)
.L_181:
        /*000c*/ 	.word	0x00000000
        /*0010*/ 	.short	0x0000
        /*0012*/ 	.short	0x0000
        /*0014*/ 	.byte	0x00, 0xf0, 0x61, 0x10


	//----- nvinfo : EIATTR_SPARSE_MMA_MASK
	.align		4
.L_182:
        /*0018*/ 	.byte	0x03, 0x50
        /*001a*/ 	.short	0x0000


	//----- nvinfo : EIATTR_MAXREG_COUNT
	.align		4
        /*001c*/ 	.byte	0x03, 0x1b
        /*001e*/ 	.short	0x00ff


	//----- nvinfo : EIATTR_MERCURY_ISA_VERSION
	.align		4
        /*0020*/ 	.byte	0x03, 0x5f
        /*0022*/ 	.short	0x0101


	//----- nvinfo : EIATTR_VRC_CTA_INIT_COUNT
	.align		4
        /*0024*/ 	.byte	0x02, 0x4a
	.zero		1
	.zero		1


	//----- nvinfo : EIATTR_EXIT_INSTR_OFFSETS
	.align		4
        /*0028*/ 	.byte	0x04, 0x1c
        /*002a*/ 	.short	(.L_184 - .L_183)


	//   ....[0]....
.L_183:
        /*002c*/ 	.word	0x00000010


	//----- nvinfo : EIATTR_MAX_THREADS
	.align		4
.L_184:
        /*0030*/ 	.byte	0x04, 0x05
        /*0032*/ 	.short	(.L_186 - .L_185)
.L_185:
        /*0034*/ 	.word	0x00000080
        /*0038*/ 	.word	0x00000001
        /*003c*/ 	.word	0x00000001


	//----- nvinfo : EIATTR_CBANK_PARAM_SIZE
	.align		4
.L_186:
        /*0040*/ 	.byte	0x03, 0x19
        /*0042*/ 	.short	0x0418


	//----- nvinfo : EIATTR_PARAM_CBANK
	.align		4
        /*0044*/ 	.byte	0x04, 0x0a
        /*0046*/ 	.short	(.L_188 - .L_187)
	.align		4
.L_187:
        /*0048*/ 	.word	index@(.nv.constant0._ZN7cutlass13device_kernelIN5flash19enable_sm80_to_sm89INS1_16FlashAttnFwdSm80INS1_25CollectiveMainloopFwdSm80ILi4ELi1ELb0EN4cute5tupleIJNS5_1CILi128EEENS7_ILi96EEENS7_ILi64EEEEEELi64ENS_6half_tEfNS_4arch4Sm80ELb0ELb1ELb1ELb1ELb1ELb1ELb1ELb0EEENS1_21CollectiveEpilogueFwdINS6_IJS8_SA_S9_EEENS6_IJNS7_ILi1EEESI_SI_EEESC_SE_Li128ELb1ELb1ELb0ELb0EEENS1_19SingleTileSchedulerILb1ELb0ELb1ELi128EEEEEEEEEvNT_6ParamsE)
        /*004c*/ 	.short	0x0380
        /*004e*/ 	.short	0x0418


	//----- nvinfo : EIATTR_SW_WAR
	.align		4
.L_188:
        /*0050*/ 	.byte	0x04, 0x36
        /*0052*/ 	.short	(.L_190 - .L_189)
.L_189:
        /*0054*/ 	.word	0x00000008
.L_190:


//--------------------- .nv.info._ZN7cutlass13device_kernelIN5flash19enable_sm80_to_sm89INS1_16FlashAttnFwdSm80INS1_25CollectiveMainloopFwdSm80ILi4ELi1ELb0EN4cute5tupleIJNS5_1CILi128EEENS7_ILi112EEENS7_ILi64EEEEEELi64ENS_6half_tEfNS_4arch4Sm80ELb1ELb0ELb1ELb0ELb1ELb0ELb1ELb0EEENS1_21CollectiveEpilogueFwdINS6_IJS8_SA_S9_EEENS6_IJNS7_ILi1EEESI_SI_EEESC_SE_Li128ELb0ELb1ELb0ELb0EEENS1_30DynamicPersistentTileSchedulerILi128ELi128ELb0ELb1ELb0EEEEEEEEEvNT_6ParamsE --------------------------
	.section	.nv.info._ZN7cutlass13device_kernelIN5flash19enable_sm80_to_sm89INS1_16FlashAttnFwdSm80INS1_25CollectiveMainloopFwdSm80ILi4ELi1ELb0EN4cute5tupleIJNS5_1CILi128EEENS7_ILi112EEENS7_ILi64EEEEEELi64ENS_6half_tEfNS_4arch4Sm80ELb1ELb0ELb1ELb0ELb1ELb0ELb1ELb0EEENS1_21CollectiveEpilogueFwdINS6_IJS8_SA_S9_EEENS6_IJNS7_ILi1EEESI_SI_EEESC_SE_Li128ELb0ELb1ELb0ELb0EEENS1_30DynamicPersistentTileSchedulerILi128ELi128ELb0ELb1ELb0EEEEEEEEEvNT_6ParamsE,"",@"SHT_CUDA_INFO"
	.sectionflags	@""
	.align	4


	//----- nvinfo : EIATTR_CUDA_API_VERSION
	.align		4
        /*0000*/ 	.byte	0x04, 0x37
        /*0002*/ 	.short	(.L_192 - .L_191)
.L_191:
        /*0004*/ 	.word	0x00000082


	//----- nvinfo : EIATTR_KPARAM_INFO
	.align		4
.L_192:
        /*0008*/ 	.byte	0x04, 0x17
        /*000a*/ 	.short	(.L_194 - .L_193)
.L_193:
        /*000c*/ 	.word	0x00000000
        /*0010*/ 	.short	0x0000
        /*0012*/ 	.short	0x0000
        /*0014*/ 	.byte	0x00, 0xf0, 0xa1, 0x10


	//----- nvinfo : EIATTR_SPARSE_MMA_MASK
	.align		4
.L_194:
        /*0018*/ 	.byte	0x03, 0x50
        /*001a*/ 	.short	0x0000


	//----- nvinfo : EIATTR_MAXREG_COUNT
	.align		4
        /*001c*/ 	.byte	0x03, 0x1b
        /*001e*/ 	.short	0x00ff


	//----- nvinfo : EIATTR_MERCURY_ISA_VERSION
	.align		4
        /*0020*/ 	.byte	0x03, 0x5f
        /*0022*/ 	.short	0x0101


	//----- nvinfo : EIATTR_VRC_CTA_INIT_COUNT
	.align		4
        /*0024*/ 	.byte	0x02, 0x4a
	.zero		1
	.zero		1


	//----- nvinfo : EIATTR_EXIT_INSTR_OFFSETS
	.align		4
        /*0028*/ 	.byte	0x04, 0x1c
        /*002a*/ 	.short	(.L_196 - .L_195)


	//   ....[0]....
.L_195:
        /*002c*/ 	.word	0x00000010


	//----- nvinfo : EIATTR_MAX_THREADS
	.align		4
.L_196:
        /*0030*/ 	.byte	0x04, 0x05
        /*0032*/ 	.short	(.L_198 - .L_197)
.L_197:
        /*0034*/ 	.word	0x00000080
        /*0038*/ 	.word	0x00000001
        /*003c*/ 	.word	0x00000001


	//----- nvinfo : EIATTR_CBANK_PARAM_SIZE
	.align		4
.L_198:
        /*0040*/ 	.byte	0x03, 0x19
        /*0042*/ 	.short	0x0428


	//----- nvinfo : EIATTR_PARAM_CBANK
	.align		4
        /*0044*/ 	.byte	0x04, 0x0a
        /*0046*/ 	.short	(.L_200 - .L_199)
	.align		4
.L_199:
        /*0048*/ 	.word	index@(.nv.constant0._ZN7cutlass13device_kernelIN5flash19enable_sm80_to_sm89INS1_16FlashAttnFwdSm80INS1_25CollectiveMainloopFwdSm80ILi4ELi1ELb0EN4cute5tupleIJNS5_1CILi128EEENS7_ILi112EEENS7_ILi64EEEEEELi64ENS_6half_tEfNS_4arch4Sm80ELb1ELb0ELb1ELb0ELb1ELb0ELb1ELb0EEENS1_21CollectiveEpilogueFwdINS6_IJS8_SA_S9_EEENS6_IJNS7_ILi1EEESI_SI_EEESC_SE_Li128ELb0ELb1ELb0ELb0EEENS1_30DynamicPersistentTileSchedulerILi128ELi128ELb0ELb1ELb0EEEEEEEEEvNT_6ParamsE)
        /*004c*/ 	.short	0x0380
        /*004e*/ 	.short	0x0428


	//----- nvinfo : EIATTR_SW_WAR
	.align		4
.L_200:
        /*0050*/ 	.byte	0x04, 0x36
        /*0052*/ 	.short	(.L_202 - .L_201)
.L_201:
        /*0054*/ 	.word	0x00000008
.L_202:


//--------------------- .nv.info._ZN7cutlass13device_kernelIN5flash19enable_sm80_to_sm89INS1_16FlashAttnFwdSm80INS1_25CollectiveMainloopFwdSm80ILi4ELi1ELb0EN4cute5tupleIJNS5_1CILi128EEENS7_ILi112EEENS7_ILi64EEEEEELi64ENS_6half_tEfNS_4arch4Sm80ELb1ELb0ELb1ELb1ELb1ELb0ELb1ELb0EEENS1_21CollectiveEpilogueFwdINS6_IJS8_SA_S9_EEENS6_IJNS7_ILi1EEESI_SI_EEESC_SE_Li128ELb1ELb1ELb0ELb0EEENS1_19SingleTileSchedulerILb1ELb0ELb1ELi128EEEEEEEEEvNT_6ParamsE --------------------------
	.section	.nv.info._ZN7cutlass13device_kernelIN5flash19enable_sm80_to_sm89INS1_16FlashAttnFwdSm80INS1_25CollectiveMainloopFwdSm80ILi4ELi1ELb0EN4cute5tupleIJNS5_1CILi128EEENS7_ILi112EEENS7_ILi64EEEEEELi64ENS_6half_tEfNS_4arch4Sm80ELb1ELb0ELb1ELb1ELb1ELb0ELb1ELb0EEENS1_21CollectiveEpilogueFwdINS6_IJS8_SA_S9_EEENS6_IJNS7_ILi1EEESI_SI_EEESC_SE_Li128ELb1ELb1ELb0ELb0EEENS1_19SingleTileSchedulerILb1ELb0ELb1ELi128EEEEEEEEEvNT_6ParamsE,"",@"SHT_CUDA_INFO"
	.sectionflags	@""
	.align	4


	//----- nvinfo : EIATTR_CUDA_API_VERSION
	.align		4
        /*0000*/ 	.byte	0x04, 0x37
        /*0002*/ 	.short	(.L_204 - .L_203)
.L_203:
        /*0004*/ 	.word	0x00000082


	//----- nvinfo : EIATTR_KPARAM_INFO
	.align		4
.L_204:
        /*0008*/ 	.byte	0x04, 0x17
        /*000a*/ 	.short	(.L_206 - .L_205)
.L_205:
        /*000c*/ 	.word	0x00000000
        /*0010*/ 	.short	0x0000
        /*0012*/ 	.short	0x0000
        /*0014*/ 	.byte	0x00, 0xf0, 0x61, 0x10


	//----- nvinfo : EIATTR_SPARSE_MMA_MASK
	.align		4
.L_206:
        /*0018*/ 	.byte	0x03, 0x50
        /*001a*/ 	.short	0x0000


	//----- nvinfo : EIATTR_MAXREG_COUNT
	.align		4
        /*001c*/ 	.byte	0x03, 0x1b
        /*001e*/ 	.short	0x00ff


	//----- nvinfo : EIATTR_MERCURY_ISA_VERSION
	.align		4
        /*0020*/ 	.byte	0x03, 0x5f
        /*0022*/ 	.short	0x0101


	//----- nvinfo : EIATTR_VRC_CTA_INIT_COUNT
	.align		4
        /*0024*/ 	.byte	0x02, 0x4a
	.zero		1
	.zero		1


	//----- nvinfo : EIATTR_EXIT_INSTR_OFFSETS
	.align		4
        /*0028*/ 	.byte	0x04, 0x1c
        /*002a*/ 	.short	(.L_208 - .L_207)


	//   ....[0]....
.L_207:
        /*002c*/ 	.word	0x00000010


	//----- nvinfo : EIATTR_MAX_THREADS
	.align		4
.L_208:
        /*0030*/ 	.byte	0x04, 0x05
        /*0032*/ 	.short	(.L_210 - .L_209)
.L_209:
        /*0034*/ 	.word	0x00000080
        /*0038*/ 	.word	0x00000001
        /*003c*/ 	.word	0x00000001


	//----- nvinfo : EIATTR_CBANK_PARAM_SIZE
	.align		4
.L_210:
        /*0040*/ 	.byte	0x03, 0x19
        /*0042*/ 	.short	0x0418


	//----- nvinfo : EIATTR_PARAM_CBANK
	.align		4
        /*0044*/ 	.byte	0x04, 0x0a
        /*0046*/ 	.short	(.L_212 - .L_211)
	.align		4
.L_211:
        /*0048*/ 	.word	index@(.nv.constant0._ZN7cutlass13device_kernelIN5flash19enable_sm80_to_sm89INS1_16FlashAttnFwdSm80INS1_25CollectiveMainloopFwdSm80ILi4ELi1ELb0EN4cute5tupleIJNS5_1CILi128EEENS7_ILi112EEENS7_ILi64EEEEEELi64ENS_6half_tEfNS_4arch4Sm80ELb1ELb0ELb1ELb1ELb1ELb0ELb1ELb0EEENS1_21CollectiveEpilogueFwdINS6_IJS8_SA_S9_EEENS6_IJNS7_ILi1EEESI_SI_EEESC_SE_Li128ELb1ELb1ELb0ELb0EEENS1_19SingleTileSchedulerILb1ELb0ELb1ELi128EEEEEEEEEvNT_6ParamsE)
        /*004c*/ 	.short	0x0380
        /*004e*/ 	.short	0x0418


	//----- nvinfo : EIATTR_SW_WAR
	.align		4
.L_212:
        /*0050*/ 	.byte	0x04, 0x36
        /*0052*/ 	.short	(.L_214 - .L_213)
.L_213:
        /*0054*/ 	.word	0x00000008
.L_214:


//--------------------- .nv.info._ZN7cutlass13device_kernelIN5flash19enable_sm80_to_sm89INS1_16FlashAttnFwdSm80INS1_25CollectiveMainloopFwdSm80ILi4ELi1ELb0EN4cute5tupleIJNS5_1CILi128EEENS7_ILi112EEENS7_ILi64EEEEEELi64ENS_6half_tEfNS_4arch4Sm80ELb1ELb0ELb1ELb1ELb1ELb1ELb1ELb0EEENS1_21CollectiveEpilogueFwdINS6_IJS8_SA_S9_EEENS6_IJNS7_ILi1EEESI_SI_EEESC_SE_Li128ELb1ELb1ELb0ELb0EEENS1_19SingleTileSchedulerILb1ELb0ELb1ELi128EEEEEEEEEvNT_6ParamsE --------------------------
	.section	.nv.info._ZN7cutlass13device_kernelIN5flash19enable_sm80_to_sm89INS1_16FlashAttnFwdSm80INS1_25CollectiveMainloopFwdSm80ILi4ELi1ELb0EN4cute5tupleIJNS5_1CILi128EEENS7_ILi112EEENS7_ILi64EEEEEELi64ENS_6half_tEfNS_4arch4Sm80ELb1ELb0ELb1ELb1ELb1ELb1ELb1ELb0EEENS1_21CollectiveEpilogueFwdINS6_IJS8_SA_S9_EEENS6_IJNS7_ILi1EEESI_SI_EEESC_SE_Li128ELb1ELb1ELb0ELb0EEENS1_19SingleTileSchedulerILb1ELb0ELb1ELi128EEEEEEEEEvNT_6ParamsE,"",@"SHT_CUDA_INFO"
	.sectionflags	@""
	.align	4


	//----- nvinfo : EIATTR_CUDA_API_VERSION
	.align		4
        /*0000*/ 	.byte	0x04, 0x37
        /*0002*/ 	.short	(.L_216 - .L_215)
.L_215:
        /*0004*/ 	.word	0x00000082


	//----- nvinfo : EIATTR_KPARAM_INFO
	.align		4
.L_216:
        /*0008*/ 	.byte	0x04, 0x17
        /*000a*/ 	.short	(.L_218 - .L_217)
.L_217:
        /*000c*/ 	.word	0x00000000
        /*0010*/ 	.short	0x0000
        /*0012*/ 	.short	0x0000
        /*0014*/ 	.byte	0x00, 0xf0, 0x61, 0x10


	//----- nvinfo : EIATTR_SPARSE_MMA_MASK
	.align		4
.L_218:
        /*0018*/ 	.byte	0x03, 0x50
        /*001a*/ 	.short	0x0000


	//----- nvinfo : EIATTR_MAXREG_COUNT
	.align		4
        /*001c*/ 	.byte	0x03, 0x1b
        /*001e*/ 	.short	0x00ff


	//----- nvinfo : EIATTR_MERCURY_ISA_VERSION
	.align		4
        /*0020*/ 	.byte	0x03, 0x5f
        /*0022*/ 	.short	0x0101


	//----- nvinfo : EIATTR_VRC_CTA_INIT_COUNT
	.align		4
        /*0024*/ 	.byte	0x02, 0x4a
	.zero		1
	.zero		1


	//----- nvinfo : EIATTR_EXIT_INSTR_OFFSETS
	.align		4
        /*0028*/ 	.byte	0x04, 0x1c
        /*002a*/ 	.short	(.L_220 - .L_219)


	//   ....[0]....
.L_219:
        /*002c*/ 	.word	0x00000010


	//----- nvinfo : EIATTR_MAX_THREADS
	.align		4
.L_220:
        /*0030*/ 	.byte	0x04, 0x05
        /*0032*/ 	.short	(.L_222 - .L_221)
.L_221:
        /*0034*/ 	.word	0x00000080
        /*0038*/ 	.word	0x00000001
        /*003c*/ 	.word	0x00000001


	//----- nvinfo : EIATTR_CBANK_PARAM_SIZE
	.align		4
.L_222:
        /*0040*/ 	.byte	0x03, 0x19
        /*0042*/ 	.short	0x0418


	//----- nvinfo : EIATTR_PARAM_CBANK
	.align		4
        /*0044*/ 	.byte	0x04, 0x0a
        /*0046*/ 	.short	(.L_224 - .L_223)
	.align		4
.L_223:
        /*0048*/ 	.word	index@(.nv.constant0._ZN7cutlass13device_kernelIN5flash19enable_sm80_to_sm89INS1_16FlashAttnFwdSm80INS1_25CollectiveMainloopFwdSm80ILi4ELi1ELb0EN4cute5tupleIJNS5_1CILi128EEENS7_ILi112EEENS7_ILi64EEEEEELi64ENS_6half_tEfNS_4arch4Sm80ELb1ELb0ELb1ELb1ELb1ELb1ELb1ELb0EEENS1_21CollectiveEpilogueFwdINS6_IJS8_SA_S9_EEENS6_IJNS7_ILi1EEESI_SI_EEESC_SE_Li128ELb1ELb1ELb0ELb0EEENS1_19SingleTileSchedulerILb1ELb0ELb1ELi128EEEEEEEEEvNT_6ParamsE)
        /*004c*/ 	.short	0x0380
        /*004e*/ 	.short	0x0418


	//----- nvinfo : EIATTR_SW_WAR
	.align		4
.L_224:
        /*0050*/ 	.byte	0x04, 0x36
        /*0052*/ 	.short	(.L_226 - .L_225)
.L_225:
        /*0054*/ 	.word	0x00000008
.L_226:


//--------------------- .nv.info._ZN7cutlass13device_kernelIN5flash19enable_sm80_to_sm89INS1_16FlashAttnFwdSm80INS1_25CollectiveMainloopFwdSm80ILi4ELi1ELb0EN4cute5tupleIJNS5_1CILi128EEENS7_ILi112EEENS7_ILi64EEEEEELi64ENS_6half_tEfNS_4arch4Sm80ELb0ELb0ELb0ELb0ELb1ELb0ELb1ELb0EEENS1_21CollectiveEpilogueFwdINS6_IJS8_SA_S9_EEENS6_IJNS7_ILi1EEESI_SI_EEESC_SE_Li128ELb0ELb1ELb0ELb0EEENS1_19SingleTileSchedulerILb0ELb0ELb1ELi128EEEEEEEEEvNT_6ParamsE --------------------------
	.section	.nv.info._ZN7cutlass13device_kernelIN5flash19enable_sm80_to_sm89INS1_16FlashAttnFwdSm80INS1_25CollectiveMainloopFwdSm80ILi4ELi1ELb0EN4cute5tupleIJNS5_1CILi128EEENS7_ILi112EEENS7_ILi64EEEEEELi64ENS_6half_tEfNS_4arch4Sm80ELb0ELb0ELb0ELb0ELb1ELb0ELb1ELb0EEENS1_21CollectiveEpilogueFwdINS6_IJS8_SA_S9_EEENS6_IJNS7_ILi1EEESI_SI_EEESC_SE_Li128ELb0ELb1ELb0ELb0EEENS1_19SingleTileSchedulerILb0ELb0ELb1ELi128EEEEEEEEEvNT_6ParamsE,"",@"SHT_CUDA_INFO"
	.sectionflags	@""
	.align	4


	//----- nvinfo : EIATTR_CUDA_API_VERSION
	.align		4
        /*0000*/ 	.byte	0x04, 0x37
        /*0002*/ 	.short	(.L_228 - .L_227)
.L_227:
        /*0004*/ 	.word	0x00000082


	//----- nvinfo : EIATTR_KPARAM_INFO
	.align		4
.L_228:
        /*0008*/ 	.byte	0x04, 0x17
        /*000a*/ 	.short	(.L_230 - .L_229)
.L_229:
        /*000c*/ 	.word	0x00000000
        /*0010*/ 	.short	0x0000
        /*0012*/ 	.short	0x0000
        /*0014*/ 	.byte	0x00, 0xf0, 0x61, 0x10


	//----- nvinfo : EIATTR_SPARSE_MMA_MASK
	.align		4
.L_230:
        /*0018*/ 	.byte	0x03, 0x50
        /*001a*/ 	.short	0x0000


	//----- nvinfo : EIATTR_MAXREG_COUNT
	.align		4
        /*001c*/ 	.byte	0x03, 0x1b
        /*001e*/ 	.short	0x00ff


	//----- nvinfo : EIATTR_MERCURY_ISA_VERSION
	.align		4
        /*0020*/ 	.byte	0x03, 0x5f
        /*0022*/ 	.short	0x0101


	//----- nvinfo : EIATTR_VRC_CTA_INIT_COUNT
	.align		4
        /*0024*/ 	.byte	0x02, 0x4a
	.zero		1
	.zero		1


	//----- nvinfo : EIATTR_EXIT_INSTR_OFFSETS
	.align		4
        /*0028*/ 	.byte	0x04, 0x1c
        /*002a*/ 	.short	(.L_232 - .L_231)


	//   ....[0]....
.L_231:
        /*002c*/ 	.word	0x00000010


	//----- nvinfo : EIATTR_MAX_THREADS
	.align		4
.L_232:
        /*0030*/ 	.byte	0x04, 0x05
        /*0032*/ 	.short	(.L_234 - .L_233)
.L_233:
        /*0034*/ 	.word	0x00000080
        /*0038*/ 	.word	0x00000001
        /*003c*/ 	.word	0x00000001


	//----- nvinfo : EIATTR_CBANK_PARAM_SIZE
	.align		4
.L_234:
        /*0040*/ 	.byte	0x03, 0x19
        /*0042*/ 	.short	0x0418


	//----- nvinfo : EIATTR_PARAM_CBANK
	.align		4
        /*0044*/ 	.byte	0x04, 0x0a
        /*0046*/ 	.short	(.L_236 - .L_235)
	.align		4
.L_235:
        /*0048*/ 	.word	index@(.nv.constant0._ZN7cutlass13device_kernelIN5flash19enable_sm80_to_sm89INS1_16FlashAttnFwdSm80INS1_25CollectiveMainloopFwdSm80ILi4ELi1ELb0EN4cute5tupleIJNS5_1CILi128EEENS7_ILi112EEENS7_ILi64EEEEEELi64ENS_6half_tEfNS_4arch4Sm80ELb0ELb0ELb0ELb0ELb1ELb0ELb1ELb0EEENS1_21CollectiveEpilogueFwdINS6_IJS8_SA_S9_EEENS6_IJNS7_ILi1EEESI_SI_EEESC_SE_Li128ELb0ELb1ELb0ELb0EEENS1_19SingleTileSchedulerILb0ELb0ELb1ELi128EEEEEEEEEvNT_6ParamsE)
        /*004c*/ 	.short	0x0380
        /*004e*/ 	.short	0x0418


	//----- nvinfo : EIATTR_SW_WAR
	.align		4
.L_236:
        /*0050*/ 	.byte	0x04, 0x36
        /*0052*/ 	.short	(.L_238 - .L_237)
.L_237:
        /*0054*/ 	.word	0x00000008
.L_238:


//--------------------- .nv.info._ZN7cutlass13device_kernelIN5flash19enable_sm80_to_sm89INS1_16FlashAttnFwdSm80INS1_25CollectiveMainloopFwdSm80ILi4ELi1ELb0EN4cute5tupleIJNS5_1CILi128EEENS7_ILi112EEENS7_ILi64EEEEEELi64ENS_6half_tEfNS_4arch4Sm80ELb0ELb0ELb0ELb1ELb1ELb0ELb1ELb0EEENS1_21CollectiveEpilogueFwdINS6_IJS8_SA_S9_EEENS6_IJNS7_ILi1EEESI_SI_EEESC_SE_Li128ELb1ELb1ELb0ELb0EEENS1_19SingleTileSchedulerILb1ELb0ELb1ELi128EEEEEEEEEvNT_6ParamsE --------------------------
	.section	.nv.info._ZN7cutlass13device_kernelIN5flash19enable_sm80_to_sm89INS1_16FlashAttnFwdSm80INS1_25CollectiveMainloopFwdSm80ILi4ELi1ELb0EN4cute5tupleIJNS5_1CILi128EEENS7_ILi112EEENS7_ILi64EEEEEELi64ENS_6half_tEfNS_4arch4Sm80ELb0ELb0ELb0ELb1ELb1ELb0ELb1ELb0EEENS1_21CollectiveEpilogueFwdINS6_IJS8_SA_S9_EEENS6_IJNS7_ILi1EEESI_SI_EEESC_SE_Li128ELb1ELb1ELb0ELb0EEENS1_19SingleTileSchedulerILb1ELb0ELb1ELi128EEEEEEEEEvNT_6ParamsE,"",@"SHT_CUDA_INFO"
	.sectionflags	@""
	.align	4


	//----- nvinfo : EIATTR_CUDA_API_VERSION
	.align		4
        /*0000*/ 	.byte	0x04, 0x37
        /*0002*/ 	.short	(.L_240 - .L_239)
.L_239:
        /*0004*/ 	.word	0x00000082


	//----- nvinfo : EIATTR_KPARAM_INFO
	.align		4
.L_240:
        /*0008*/ 	.byte	0x04, 0x17
        /*000a*/ 	.short	(.L_242 - .L_241)
.L_241:
        /*000c*/ 	.word	0x00000000
        /*0010*/ 	.short	0x0000
        /*0012*/ 	.short	0x0000
        /*0014*/ 	.byte	0x00, 0xf0, 0x61, 0x10


	//----- nvinfo : EIATTR_SPARSE_MMA_MASK
	.align		4
.L_242:
        /*0018*/ 	.byte	0x03, 0x50
        /*001a*/ 	.short	0x0000


	//----- nvinfo : EIATTR_MAXREG_COUNT
	.align		4
        /*001c*/ 	.byte	0x03, 0x1b
        /*001e*/ 	.short	0x00ff


	//----- nvinfo : EIATTR_MERCURY_ISA_VERSION
	.align		4
        /*0020*/ 	.byte	0x03, 0x5f
        /*0022*/ 	.short	0x0101


	//----- nvinfo : EIATTR_VRC_CTA_INIT_COUNT
	.align		4
        /*0024*/ 	.byte	0x02, 0x4a
	.zero		1
	.zero		1


	//----- nvinfo : EIATTR_EXIT_INSTR_OFFSETS
	.align		4
        /*0028*/ 	.byte	0x04, 0x1c
        /*002a*/ 	.short	(.L_244 - .L_243)


	//   ....[0]....
.L_243:
        /*002c*/ 	.word	0x00000010


	//----- nvinfo : EIATTR_MAX_THREADS
	.align		4
.L_244:
        /*0030*/ 	.byte	0x04, 0x05
        /*0032*/ 	.short	(.L_246 - .L_245)
.L_245:
        /*0034*/ 	.word	0x00000080
        /*0038*/ 	.word	0x00000001
        /*003c*/ 	.word	0x00000001


	//----- nvinfo : EIATTR_CBANK_PARAM_SIZE
	.align		4
.L_246:
        /*0040*/ 	.byte	0x03, 0x19
        /*0042*/ 	.short	0x0418


	//----- nvinfo : EIATTR_PARAM_CBANK
	.align		4
        /*0044*/ 	.byte	0x04, 0x0a
        /*0046*/ 	.short	(.L_248 - .L_247)
	.align		4
.L_247:
        /*0048*/ 	.word	index@(.nv.constant0._ZN7cutlass13device_kernelIN5flash19enable_sm80_to_sm89INS1_16FlashAttnFwdSm80INS1_25CollectiveMainloopFwdSm80ILi4ELi1ELb0EN4cute5tupleIJNS5_1CILi128EEENS7_ILi112EEENS7_ILi64EEEEEELi64ENS_6half_tEfNS_4arch4Sm80ELb0ELb0ELb0ELb1ELb1ELb0ELb1ELb0EEENS1_21CollectiveEpilogueFwdINS6_IJS8_SA_S9_EEENS6_IJNS7_ILi1EEESI_SI_EEESC_SE_Li128ELb1ELb1ELb0ELb0EEENS1_19SingleTileSchedulerILb1ELb0ELb1ELi128EEEEEEEEEvNT_6ParamsE)
        /*004c*/ 	.short	0x0380
        /*004e*/ 	.short	0x0418


	//----- nvinfo : EIATTR_SW_WAR
	.align		4
.L_248:
        /*0050*/ 	.byte	0x04, 0x36
        /*0052*/ 	.short	(.L_250 - .L_249)
.L_249:
        /*0054*/ 	.word	0x00000008
.L_250:


//--------------------- .nv.info._ZN7cutlass13device_kernelIN5flash19enable_sm80_to_sm89INS1_16FlashAttnFwdSm80INS1_25CollectiveMainloopFwdSm80ILi4ELi1ELb0EN4cute5tupleIJNS5_1CILi128EEENS7_ILi112EEENS7_ILi64EEEEEELi64ENS_6half_tEfNS_4arch4Sm80ELb0ELb0ELb0ELb1ELb1ELb1ELb1ELb0EEENS1_21CollectiveEpilogueFwdINS6_IJS8_SA_S9_EEENS6_IJNS7_ILi1EEESI_SI_EEESC_SE_Li128ELb1ELb1ELb0ELb0EEENS1_19SingleTileSchedulerILb1ELb0ELb1ELi128EEEEEEEEEvNT_6ParamsE --------------------------
	.section	.nv.info._ZN7cutlass13device_kernelIN5flash19enable_sm80_to_sm89INS1_16FlashAttnFwdSm80INS1_25CollectiveMainloopFwdSm80ILi4ELi1ELb0EN4cute5tupleIJNS5_1CILi128EEENS7_ILi112EEENS7_ILi64EEEEEELi64ENS_6half_tEfNS_4arch4Sm80ELb0ELb0ELb0ELb1ELb1ELb1ELb1ELb0EEENS1_21CollectiveEpilogueFwdINS6_IJS8_SA_S9_EEENS6_IJNS7_ILi1EEESI_SI_EEESC_SE_Li128ELb1ELb1ELb0ELb0EEENS1_19SingleTileSchedulerILb1ELb0ELb1ELi128EEEEEEEEEvNT_6ParamsE,"",@"SHT_CUDA_INFO"
	.sectionflags	@""
	.align	4


	//----- nvinfo : EIATTR_CUDA_API_VERSION
	.align		4
        /*0000*/ 	.byte	0x04, 0x37
        /*0002*/ 	.short	(.L_252 - .L_251)
.L_251:
        /*0004*/ 	.word	0x00000082


	//----- nvinfo : EIATTR_KPARAM_INFO
	.align		4
.L_252:
        /*0008*/ 	.byte	0x04, 0x17
        /*000a*/ 	.short	(.L_254 - .L_253)
.L_253:
        /*000c*/ 	.word	0x00000000
        /*0010*/ 	.short	0x0000
        /*0012*/ 	.short	0x0000
        /*0014*/ 	.byte	0x00, 0xf0, 0x61, 0x10


	//----- nvinfo : EIATTR_SPARSE_MMA_MASK
	.align		4
.L_254:
        /*0018*/ 	.byte	0x03, 0x50
        /*001a*/ 	.short	0x0000


	//----- nvinfo : EIATTR_MAXREG_COUNT
	.align		4
        /*001c*/ 	.byte	0x03, 0x1b
        /*001e*/ 	.short	0x00ff


	//----- nvinfo : EIATTR_MERCURY_ISA_VERSION
	.align		4
        /*0020*/ 	.byte	0x03, 0x5f
        /*0022*/ 	.short	0x0101


	//----- nvinfo : EIATTR_VRC_CTA_INIT_COUNT
	.align		4
        /*0024*/ 	.byte	0x02, 0x4a
	.zero		1
	.zero		1


	//----- nvinfo : EIATTR_EXIT_INSTR_OFFSETS
	.align		4
        /*0028*/ 	.byte	0x04, 0x1c
        /*002a*/ 	.short	(.L_256 - .L_255)


	//   ....[0]....
.L_255:
        /*002c*/ 	.word	0x00000010


	//----- nvinfo : EIATTR_MAX_THREADS
	.align		4
.L_256:
        /*0030*/ 	.byte	0x04, 0x05
        /*0032*/ 	.short	(.L_258 - .L_257)
.L_257:
        /*0034*/ 	.word	0x00000080
        /*0038*/ 	.word	0x00000001
        /*003c*/ 	.word	0x00000001


	//----- nvinfo : EIATTR_CBANK_PARAM_SIZE
	.align		4
.L_258:
        /*0040*/ 	.byte	0x03, 0x19
        /*0042*/ 	.short	0x0418


	//----- nvinfo : EIATTR_PARAM_CBANK
	.align		4
        /*0044*/ 	.byte	0x04, 0x0a
        /*0046*/ 	.short	(.L_260 - .L_259)
	.align		4
.L_259:
        /*0048*/ 	.word	index@(.nv.constant0._ZN7cutlass13device_kernelIN5flash19enable_sm80_to_sm89INS1_16FlashAttnFwdSm80INS1_25CollectiveMainloopFwdSm80ILi4ELi1ELb0EN4cute5tupleIJNS5_1CILi128EEENS7_ILi112EEENS7_ILi64EEEEEELi64ENS_6half_tEfNS_4arch4Sm80ELb0ELb0ELb0ELb1ELb1ELb1ELb1ELb0EEENS1_21CollectiveEpilogueFwdINS6_IJS8_SA_S9_EEENS6_IJNS7_ILi1EEESI_SI_EEESC_SE_Li128ELb1ELb1ELb0ELb0EEENS1_19SingleTileSchedulerILb1ELb0ELb1ELi128EEEEEEEEEvNT_6ParamsE)
        /*004c*/ 	.short	0x0380
        /*004e*/ 	.short	0x0418


	//----- nvinfo : EIATTR_SW_WAR
	.align		4
.L_260:
        /*0050*/ 	.byte	0x04, 0x36
        /*0052*/ 	.short	(.L_262 - .L_261)
.L_261:
        /*0054*/ 	.word	0x00000008
.L_262:


//--------------------- .nv.info._ZN7cutlass13device_kernelIN5flash19enable_sm80_to_sm89INS1_16FlashAttnFwdSm80INS1_25CollectiveMainloopFwdSm80ILi4ELi1ELb0EN4cute5tupleIJNS5_1CILi128EEENS7_ILi96EEENS7_ILi64EEEEEELi64ENS_6half_tEfNS_4arch4Sm80ELb0ELb1ELb0ELb0ELb1ELb0ELb1ELb0EEENS1_21CollectiveEpilogueFwdINS6_IJS8_SA_S9_EEENS6_IJNS7_ILi1EEESI_SI_EEESC_SE_Li128ELb0ELb1ELb0ELb0EEENS1_19SingleTileSchedulerILb0ELb0ELb1ELi128EEEEEEEEEvNT_6ParamsE --------------------------
	.section	.nv.info._ZN7cutlass13device_kernelIN5flash19enable_sm80_to_sm89INS1_16FlashAttnFwdSm80INS1_25CollectiveMainloopFwdSm80ILi4ELi1ELb0EN4cute5tupleIJNS5_1CILi128EEENS7_ILi96EEENS7_ILi64EEEEEELi64ENS_6half_tEfNS_4arch4Sm80ELb0ELb1ELb0ELb0ELb1ELb0ELb1ELb0EEENS1_21CollectiveEpilogueFwdINS6_IJS8_SA_S9_EEENS6_IJNS7_ILi1EEESI_SI_EEESC_SE_Li128ELb0ELb1ELb0ELb0EEENS1_19SingleTileSchedulerILb0ELb0ELb1ELi128EEEEEEEEEvNT_6ParamsE,"",@"SHT_CUDA_INFO"
	.sectionflags	@""
	.align	4


	//----- nvinfo : EIATTR_CUDA_API_VERSION
	.align		4
        /*0000*/ 	.byte	0x04, 0x37
        /*0002*/ 	.short	(.L_264 - .L_263)
.L_263:
        /*0004*/ 	.word	0x00000082


	//----- nvinfo : EIATTR_KPARAM_INFO
	.align		4
.L_264:
        /*0008*/ 	.byte	0x04, 0x17
        /*000a*/ 	.short	(.L_266 - .L_265)
.L_265:
        /*000c*/ 	.word	0x00000000
        /*0010*/ 	.short	0x0000
        /*0012*/ 	.short	0x0000
        /*0014*/ 	.byte	0x00, 0xf0, 0x61, 0x10


	//----- nvinfo : EIATTR_SPARSE_MMA_MASK
	.align		4
.L_266:
        /*0018*/ 	.byte	0x03, 0x50
        /*001a*/ 	.short	0x0000


	//----- nvinfo : EIATTR_MAXREG_COUNT
	.align		4
        /*001c*/ 	.byte	0x03, 0x1b
        /*001e*/ 	.short	0x00ff


	//----- nvinfo : EIATTR_MERCURY_ISA_VERSION
	.align		4
        /*0020*/ 	.byte	0x03, 0x5f
        /*0022*/ 	.short	0x0101


	//----- nvinfo : EIATTR_VRC_CTA_INIT_COUNT
	.align		4
        /*0024*/ 	.byte	0x02, 0x4a
	.zero		1
	.zero		1


	//----- nvinfo : EIATTR_EXIT_INSTR_OFFSETS
	.align		4
        /*0028*/ 	.byte	0x04, 0x1c
        /*002a*/ 	.short	(.L_268 - .L_267)


	//   ....[0]....
.L_267:
        /*002c*/ 	.word	0x00000010


	//----- nvinfo : EIATTR_MAX_THREADS
	.align		4
.L_268:
        /*0030*/ 	.byte	0x04, 0x05
        /*0032*/ 	.short	(.L_270 - .L_269)
.L_269:
        /*0034*/ 	.word	0x00000080
        /*0038*/ 	.word	0x00000001
        /*003c*/ 	.word	0x00000001


	//----- nvinfo : EIATTR_CBANK_PARAM_SIZE
	.align		4
.L_270:
        /*0040*/ 	.byte	0x03, 0x19
        /*0042*/ 	.short	0x0418


	//----- nvinfo : EIATTR_PARAM_CBANK
	.align		4
        /*0044*/ 	.byte	0x04, 0x0a
        /*0046*/ 	.short	(.L_272 - .L_271)
	.align		4
.L_271:
        /*0048*/ 	.word	index@(.nv.constant0._ZN7cutlass13device_kernelIN5flash19enable_sm80_to_sm89INS1_16FlashAttnFwdSm80INS1_25CollectiveMainloopFwdSm80ILi4ELi1ELb0EN4cute5tupleIJNS5_1CILi128EEENS7_ILi96EEENS7_ILi64EEEEEELi64ENS_6half_tEfNS_4arch4Sm80ELb0ELb1ELb0ELb0ELb1ELb0ELb1ELb0EEENS1_21CollectiveEpilogueFwdINS6_IJS8_SA_S9_EEENS6_IJNS7_ILi1EEESI_SI_EEESC_SE_Li128ELb0ELb1ELb0ELb0EEENS1_19SingleTileSchedulerILb0ELb0ELb1ELi128EEEEEEEEEvNT_6ParamsE)
        /*004c*/ 	.short	0x0380
        /*004e*/ 	.short	0x0418


	//----- nvinfo : EIATTR_SW_WAR
	.align		4
.L_272:
        /*0050*/ 	.byte	0x04, 0x36
        /*0052*/ 	.short	(.L_274 - .L_273)
.L_273:
        /*0054*/ 	.word	0x00000008
.L_274:


//--------------------- .nv.info._ZN7cutlass13device_kernelIN5flash19enable_sm80_to_sm89INS1_16FlashAttnFwdSm80INS1_25CollectiveMainloopFwdSm80ILi4ELi1ELb0EN4cute5tupleIJNS5_1CILi128EEENS7_ILi96EEENS7_ILi64EEEEEELi64ENS_6half_tEfNS_4arch4Sm80ELb0ELb1ELb0ELb1ELb1ELb0ELb1ELb0EEENS1_21CollectiveEpilogueFwdINS6_IJS8_SA_S9_EEENS6_IJNS7_ILi1EEESI_SI_EEESC_SE_Li128ELb1ELb1ELb0ELb0EEENS1_19SingleTileSchedulerILb1ELb0ELb1ELi128EEEEEEEEEvNT_6ParamsE --------------------------
	.section	.nv.info._ZN7cutlass13device_kernelIN5flash19enable_sm80_to_sm89INS1_16FlashAttnFwdSm80INS1_25CollectiveMainloopFwdSm80ILi4ELi1ELb0EN4cute5tupleIJNS5_1CILi128EEENS7_ILi96EEENS7_ILi64EEEEEELi64ENS_6half_tEfNS_4arch4Sm80ELb0ELb1ELb0ELb1ELb1ELb0ELb1ELb0EEENS1_21CollectiveEpilogueFwdINS6_IJS8_SA_S9_EEENS6_IJNS7_ILi1EEESI_SI_EEESC_SE_Li128ELb1ELb1ELb0ELb0EEENS1_19SingleTileSchedulerILb1ELb0ELb1ELi128EEEEEEEEEvNT_6ParamsE,"",@"SHT_CUDA_INFO"
	.sectionflags	@""
	.align	4


	//----- nvinfo : EIATTR_CUDA_API_VERSION
	.align		4
        /*0000*/ 	.byte	0x04, 0x37
        /*0002*/ 	.short	(.L_276 - .L_275)
.L_275:
        /*0004*/ 	.word	0x00000082


	//----- nvinfo : EIATTR_KPARAM_INFO
	.align		4
.L_276:
        /*0008*/ 	.byte	0x04, 0x17
        /*000a*/ 	.short	(.L_278 - .L_277)
.L_277:
        /*000c*/ 	.word	0x00000000
        /*0010*/ 	.short	0x0000
        /*0012*/ 	.short	0x0000
        /*0014*/ 	.byte	0x00, 0xf0, 0x61, 0x10


	//----- nvinfo : EIATTR_SPARSE_MMA_MASK
	.align		4
.L_278:
        /*0018*/ 	.byte	0x03, 0x50
        /*001a*/ 	.short	0x0000


	//----- nvinfo : EIATTR_MAXREG_COUNT
	.align		4
        /*001c*/ 	.byte	0x03, 0x1b
        /*001e*/ 	.short	0x00ff


	//----- nvinfo : EIATTR_MERCURY_ISA_VERSION
	.align		4
        /*0020*/ 	.byte	0x03, 0x5f
        /*0022*/ 	.short	0x0101


	//----- nvinfo : EIATTR_VRC_CTA_INIT_COUNT
	.align		4
        /*0024*/ 	.byte	0x02, 0x4a
	.zero		1
	.zero		1


	//----- nvinfo : EIATTR_EXIT_INSTR_OFFSETS
	.align		4
        /*0028*/ 	.byte	0x04, 0x1c
        /*002a*/ 	.short	(.L_280 - .L_279)


	//   ....[0]....
.L_279:
        /*002c*/ 	.word	0x00000010


	//----- nvinfo : EIATTR_MAX_THREADS
	.align		4
.L_280:
        /*0030*/ 	.byte	0x04, 0x05
        /*0032*/ 	.short	(.L_282 - .L_281)
.L_281:
        /*0034*/ 	.word	0x00000080
        /*0038*/ 	.word	0x00000001
        /*003c*/ 	.word	0x00000001


	//----- nvinfo : EIATTR_CBANK_PARAM_SIZE
	.align		4
.L_282:
        /*0040*/ 	.byte	0x03, 0x19
        /*0042*/ 	.short	0x0418


	//----- nvinfo : EIATTR_PARAM_CBANK
	.align		4
        /*0044*/ 	.byte	0x04, 0x0a
        /*0046*/ 	.short	(.L_284 - .L_283)
	.align		4
.L_283:
        /*0048*/ 	.word	index@(.nv.constant0._ZN7cutlass13device_kernelIN5flash19enable_sm80_to_sm89INS1_16FlashAttnFwdSm80INS1_25CollectiveMainloopFwdSm80ILi4ELi1ELb0EN4cute5tupleIJNS5_1CILi128EEENS7_ILi96EEENS7_ILi64EEEEEELi64ENS_6half_tEfNS_4arch4Sm80ELb0ELb1ELb0ELb1ELb1ELb0ELb1ELb0EEENS1_21CollectiveEpilogueFwdINS6_IJS8_SA_S9_EEENS6_IJNS7_ILi1EEESI_SI_EEESC_SE_Li128ELb1ELb1ELb0ELb0EEENS1_19SingleTileSchedulerILb1ELb0ELb1ELi128EEEEEEEEEvNT_6ParamsE)
        /*004c*/ 	.short	0x0380
        /*004e*/ 	.short	0x0418


	//----- nvinfo : EIATTR_SW_WAR
	.align		4
.L_284:
        /*0050*/ 	.byte	0x04, 0x36
        /*0052*/ 	.short	(.L_286 - .L_285)
.L_285:
        /*0054*/ 	.word	0x00000008
.L_286:


//--------------------- .nv.info._ZN7cutlass13device_kernelIN5flash19enable_sm80_to_sm89INS1_16FlashAttnFwdSm80INS1_25CollectiveMainloopFwdSm80ILi4ELi1ELb0EN4cute5tupleIJNS5_1CILi128EEENS7_ILi96EEENS7_ILi64EEEEEELi64ENS_6half_tEfNS_4arch4Sm80ELb0ELb1ELb0ELb1ELb1ELb1ELb1ELb0EEENS1_21CollectiveEpilogueFwdINS6_IJS8_SA_S9_EEENS6_IJNS7_ILi1EEESI_SI_EEESC_SE_Li128ELb1ELb1ELb0ELb0EEENS1_19SingleTileSchedulerILb1ELb0ELb1ELi128EEEEEEEEEvNT_6ParamsE --------------------------
	.section	.nv.info._ZN7cutlass13device_kernelIN5flash19enable_sm80_to_sm89INS1_16FlashAttnFwdSm80INS1_25CollectiveMainloopFwdSm80ILi4ELi1ELb0EN4cute5tupleIJNS5_1CILi128EEENS7_ILi96EEENS7_ILi64EEEEEELi64ENS_6half_tEfNS_4arch4Sm80ELb0ELb1ELb0ELb1ELb1ELb1ELb1ELb0EEENS1_21CollectiveEpilogueFwdINS6_IJS8_SA_S9_EEENS6_IJNS7_ILi1EEESI_SI_EEESC_SE_Li128ELb1ELb1ELb0ELb0EEENS1_19SingleTileSchedulerILb1ELb0ELb1ELi128EEEEEEEEEvNT_6ParamsE,"",@"SHT_CUDA_INFO"
	.sectionflags	@""
	.align	4


	//----- nvinfo : EIATTR_CUDA_API_VERSION
	.align		4
        /*0000*/ 	.byte	0x04, 0x37
        /*0002*/ 	.short	(.L_288 - .L_287)
.L_287:
        /*0004*/ 	.word	0x00000082


	//----- nvinfo : EIATTR_KPARAM_INFO
	.align		4
.L_288:
        /*0008*/ 	.byte	0x04, 0x17
        /*000a*/ 	.short	(.L_290 - .L_289)
.L_289:
        /*000c*/ 	.word	0x00000000
        /*0010*/ 	.short	0x0000
        /*0012*/ 	.short	0x0000
        /*0014*/ 	.byte	0x00, 0xf0, 0x61, 0x10


	//----- nvinfo : EIATTR_SPARSE_MMA_MASK
	.align		4
.L_290:
        /*0018*/ 	.byte	0x03, 0x50
        /*001a*/ 	.short	0x0000


	//----- nvinfo : EIATTR_MAXREG_COUNT
	.align		4
        /*001c*/ 	.byte	0x03, 0x1b
        /*001e*/ 	.short	0x00ff


	//----- nvinfo : EIATTR_MERCURY_ISA_VERSION
	.align		4
        /*0020*/ 	.byte	0x03, 0x5f
        /*0022*/ 	.short	0x0101


	//----- nvinfo : EIATTR_VRC_CTA_INIT_COUNT
	.align		4
        /*0024*/ 	.byte	0x02, 0x4a
	.zero		1
	.zero		1


	//----- nvinfo : EIATTR_EXIT_INSTR_OFFSETS
	.align		4
        /*0028*/ 	.byte	0x04, 0x1c
        /*002a*/ 	.short	(.L_292 - .L_291)


	//   ....[0]....
.L_291:
        /*002c*/ 	.word	0x00000010


	//----- nvinfo : EIATTR_MAX_THREADS
	.align		4
.L_292:
        /*0030*/ 	.byte	0x04, 0x05
        /*0032*/ 	.short	(.L_294 - .L_293)
.L_293:
        /*0034*/ 	.word	0x00000080
        /*0038*/ 	.word	0x00000001
        /*003c*/ 	.word	0x00000001


	//----- nvinfo : EIATTR_CBANK_PARAM_SIZE
	.align		4
.L_294:
        /*0040*/ 	.byte	0x03, 0x19
        /*0042*/ 	.short	0x0418


	//----- nvinfo : EIATTR_PARAM_CBANK
	.align		4
        /*0044*/ 	.byte	0x04, 0x0a
        /*0046*/ 	.short	(.L_296 - .L_295)
	.align		4
.L_295:
        /*0048*/ 	.word	index@(.nv.constant0._ZN7cutlass13device_kernelIN5flash19enable_sm80_to_sm89INS1_16FlashAttnFwdSm80INS1_25CollectiveMainloopFwdSm80ILi4ELi1ELb0EN4cute5tupleIJNS5_1CILi128EEENS7_ILi96EEENS7_ILi64EEEEEELi64ENS_6half_tEfNS_4arch4Sm80ELb0ELb1ELb0ELb1ELb1ELb1ELb1ELb0EEENS1_21CollectiveEpilogueFwdINS6_IJS8_SA_S9_EEENS6_IJNS7_ILi1EEESI_SI_EEESC_SE_Li128ELb1ELb1ELb0ELb0EEENS1_19SingleTileSchedulerILb1ELb0ELb1ELi128EEEEEEEEEvNT_6ParamsE)
        /*004c*/ 	.short	0x0380
        /*004e*/ 	.short	0x0418


	//----- nvinfo : EIATTR_SW_WAR
	.align		4
.L_296:
        /*0050*/ 	.byte	0x04, 0x36
        /*0052*/ 	.short	(.L_298 - .L_297)
.L_297:
        /*0054*/ 	.word	0x00000008
.L_298:


//--------------------- .nv.info._ZN7cutlass13device_kernelIN5flash19enable_sm80_to_sm89INS1_16FlashAttnFwdSm80INS1_25CollectiveMainloopFwdSm80ILi4ELi1ELb0EN4cute5tupleIJNS5_1CILi128EEENS7_ILi112EEENS7_ILi64EEEEEELi64ENS_6half_tEfNS_4arch4Sm80ELb1ELb0ELb0ELb0ELb1ELb0ELb1ELb0EEENS1_21CollectiveEpilogueFwdINS6_IJS8_SA_S9_EEENS6_IJNS7_ILi1EEESI_SI_EEESC_SE_Li128ELb0ELb1ELb0ELb0EEENS1_30DynamicPersistentTileSchedulerILi128ELi128ELb0ELb1ELb0EEEEEEEEEvNT_6ParamsE --------------------------
	.section	.nv.info._ZN7cutlass13device_kernelIN5flash19enable_sm80_to_sm89INS1_16FlashAttnFwdSm80INS1_25CollectiveMainloopFwdSm80ILi4ELi1ELb0EN4cute5tupleIJNS5_1CILi128EEENS7_ILi112EEENS7_ILi64EEEEEELi64ENS_6half_tEfNS_4arch4Sm80ELb1ELb0ELb0ELb0ELb1ELb0ELb1ELb0EEENS1_21CollectiveEpilogueFwdINS6_IJS8_SA_S9_EEENS6_IJNS7_ILi1EEESI_SI_EEESC_SE_Li128ELb0ELb1ELb0ELb0EEENS1_30DynamicPersistentTileSchedulerILi128ELi128ELb0ELb1ELb0EEEEEEEEEvNT_6ParamsE,"",@"SHT_CUDA_INFO"
	.sectionflags	@""
	.align	4


	//----- nvinfo : EIATTR_CUDA_API_VERSION
	.align		4
        /*0000*/ 	.byte	0x04, 0x37
        /*0002*/ 	.short	(.L_300 - .L_299)
.L_299:
        /*0004*/ 	.word	0x00000082


	//----- nvinfo : EIATTR_KPARAM_INFO
	.align		4
.L_300:
        /*0008*/ 	.byte	0x04, 0x17
        /*000a*/ 	.short	(.L_302 - .L_301)
.L_301:
        /*000c*/ 	.word	0x00000000
        /*0010*/ 	.short	0x0000
        /*0012*/ 	.short	0x0000
        /*0014*/ 	.byte	0x00, 0xf0, 0xa1, 0x10


	//----- nvinfo : EIATTR_SPARSE_MMA_MASK
	.align		4
.L_302:
        /*0018*/ 	.byte	0x03, 0x50
        /*001a*/ 	.short	0x0000


	//----- nvinfo : EIATTR_MAXREG_COUNT
	.align		4
        /*001c*/ 	.byte	0x03, 0x1b
        /*001e*/ 	.short	0x00ff


	//----- nvinfo : EIATTR_MERCURY_ISA_VERSION
	.align		4
        /*0020*/ 	.byte	0x03, 0x5f
        /*0022*/ 	.short	0x0101


	//----- nvinfo : EIATTR_VRC_CTA_INIT_COUNT
	.align		4
        /*0024*/ 	.byte	0x02, 0x4a
	.zero		1
	.zero		1


	//----- nvinfo : EIATTR_EXIT_INSTR_OFFSETS
	.align		4
        /*0028*/ 	.byte	0x04, 0x1c
        /*002a*/ 	.short	(.L_304 - .L_303)


	//   ....[0]....
.L_303:
        /*002c*/ 	.word	0x00000010


	//----- nvinfo : EIATTR_MAX_THREADS
	.align		4
.L_304:
        /*0030*/ 	.byte	0x04, 0x05
        /*0032*/ 	.short	(.L_306 - .L_305)
.L_305:
        /*0034*/ 	.word	0x00000080
        /*0038*/ 	.word	0x00000001
        /*003c*/ 	.word	0x00000001


	//----- nvinfo : EIATTR_CBANK_PARAM_SIZE
	.align		4
.L_306:
        /*0040*/ 	.byte	0x03, 0x19
        /*0042*/ 	.short	0x0428


	//----- nvinfo : EIATTR_PARAM_CBANK
	.align		4
        /*0044*/ 	.byte	0x04, 0x0a
        /*0046*/ 	.short	(.L_308 - .L_307)
	.align		4
.L_307:
        /*0048*/ 	.word	index@(.nv.constant0._ZN7cutlass13device_kernelIN5flash19enable_sm80_to_sm89INS1_16FlashAttnFwdSm80INS1_25CollectiveMainloopFwdSm80ILi4ELi1ELb0EN4cute5tupleIJNS5_1CILi128EEENS7_ILi112EEENS7_ILi64EEEEEELi64ENS_6half_tEfNS_4arch4Sm80ELb1ELb0ELb0ELb0ELb1ELb0ELb1ELb0EEENS1_21CollectiveEpilogueFwdINS6_IJS8_SA_S9_EEENS6_IJNS7_ILi1EEESI_SI_EEESC_SE_Li128ELb0ELb1ELb0ELb0EEENS1_30DynamicPersistentTileSchedulerILi128ELi128ELb0ELb1ELb0EEEEEEEEEvNT_6ParamsE)
        /*004c*/ 	.short	0x0380
        /*004e*/ 	.short	0x0428


	//----- nvinfo : EIATTR_SW_WAR
	.align		4
.L_308:
        /*0050*/ 	.byte	0x04, 0x36
        /*0052*/ 	.short	(.L_310 - .L_309)
.L_309:
        /*0054*/ 	.word	0x00000008
.L_310:


//--------------------- .nv.info._ZN7cutlass13device_kernelIN5flash19enable_sm80_to_sm89INS1_16FlashAttnFwdSm80INS1_25CollectiveMainloopFwdSm80ILi4ELi1ELb0EN4cute5tupleIJNS5_1CILi128EEENS7_ILi112EEENS7_ILi64EEEEEELi64ENS_6half_tEfNS_4arch4Sm80ELb1ELb0ELb0ELb1ELb1ELb0ELb1ELb0EEENS1_21CollectiveEpilogueFwdINS6_IJS8_SA_S9_EEENS6_IJNS7_ILi1EEESI_SI_EEESC_SE_Li128ELb1ELb1ELb0ELb0EEENS1_19SingleTileSchedulerILb1ELb0ELb1ELi128EEEEEEEEEvNT_6ParamsE --------------------------
	.section	.nv.info._ZN7cutlass13device_kernelIN5flash19enable_sm80_to_sm89INS1_16FlashAttnFwdSm80INS1_25CollectiveMainloopFwdSm80ILi4ELi1ELb0EN4cute5tupleIJNS5_1CILi128EEENS7_ILi112EEENS7_ILi64EEEEEELi64ENS_6half_tEfNS_4arch4Sm80ELb1ELb0ELb0ELb1ELb1ELb0ELb1ELb0EEENS1_21CollectiveEpilogueFwdINS6_IJS8_SA_S9_EEENS6_IJNS7_ILi1EEESI_SI_EEESC_SE_Li128ELb1ELb1ELb0ELb0EEENS1_19SingleTileSchedulerILb1ELb0ELb1ELi128EEEEEEEEEvNT_6ParamsE,"",@"SHT_CUDA_INFO"
	.sectionflags	@""
	.align	4


	//----- nvinfo : EIATTR_CUDA_API_VERSION
	.align		4
        /*0000*/ 	.byte	0x04, 0x37
        /*0002*/ 	.short	(.L_312 - .L_311)
.L_311:
        /*0004*/ 	.word	0x00000082


	//----- nvinfo : EIATTR_KPARAM_INFO
	.align		4
.L_312:
        /*0008*/ 	.byte	0x04, 0x17
        /*000a*/ 	.short	(.L_314 - .L_313)
.L_313:
        /*000c*/ 	.word	0x00000000
        /*0010*/ 	.short	0x0000
        /*0012*/ 	.short	0x0000
        /*0014*/ 	.byte	0x00, 0xf0, 0x61, 0x10


	//----- nvinfo : EIATTR_SPARSE_MMA_MASK
	.align		4
.L_314:
        /*0018*/ 	.byte	0x03, 0x50
        /*001a*/ 	.short	0x0000


	//----- nvinfo : EIATTR_MAXREG_COUNT
	.align		4
        /*001c*/ 	.byte	0x03, 0x1b
        /*001e*/ 	.short	0x00ff


	//----- nvinfo : EIATTR_MERCURY_ISA_VERSION
	.align		4
        /*0020*/ 	.byte	0x03, 0x5f
        /*0022*/ 	.short	0x0101


	//----- nvinfo : EIATTR_VRC_CTA_INIT_COUNT
	.align		4
        /*0024*/ 	.byte	0x02, 0x4a
	.zero		1
	.zero		1


	//----- nvinfo : EIATTR_EXIT_INSTR_OFFSETS
	.align		4
        /*0028*/ 	.byte	0x04, 0x1c
        /*002a*/ 	.short	(.L_316 - .L_315)


	//   ....[0]....
.L_315:
        /*002c*/ 	.word	0x00000010


	//----- nvinfo : EIATTR_MAX_THREADS
	.align		4
.L_316:
        /*0030*/ 	.byte	0x04, 0x05
        /*0032*/ 	.short	(.L_318 - .L_317)
.L_317:
        /*0034*/ 	.word	0x00000080
        /*0038*/ 	.word	0x00000001
        /*003c*/ 	.word	0x00000001


	//----- nvinfo : EIATTR_CBANK_PARAM_SIZE
	.align		4
.L_318:
        /*0040*/ 	.byte	0x03, 0x19
        /*0042*/ 	.short	0x0418


	//----- nvinfo : EIATTR_PARAM_CBANK
	.align		4
        /*0044*/ 	.byte	0x04, 0x0a
        /*0046*/ 	.short	(.L_320 - .L_319)
	.align		4
.L_319:
        /*0048*/ 	.word	index@(.nv.constant0._ZN7cutlass13device_kernelIN5flash19enable_sm80_to_sm89INS1_16FlashAttnFwdSm80INS1_25CollectiveMainloopFwdSm80ILi4ELi1ELb0EN4cute5tupleIJNS5_1CILi128EEENS7_ILi112EEENS7_ILi64EEEEEELi64ENS_6half_tEfNS_4arch4Sm80ELb1ELb0ELb0ELb1ELb1ELb0ELb1ELb0EEENS1_21CollectiveEpilogueFwdINS6_IJS8_SA_S9_EEENS6_IJNS7_ILi1EEESI_SI_EEESC_SE_Li128ELb1ELb1ELb0ELb0EEENS1_19SingleTileSchedulerILb1ELb0ELb1ELi128EEEEEEEEEvNT_6ParamsE)
        /*004c*/ 	.short	0x0380
        /*004e*/ 	.short	0x0418


	//----- nvinfo : EIATTR_SW_WAR
	.align		4
.L_320:
        /*0050*/ 	.byte	0x04, 0x36
        /*0052*/ 	.short	(.L_322 - .L_321)
.L_321:
        /*0054*/ 	.word	0x00000008
.L_322:


//--------------------- .nv.info._ZN7cutlass13device_kernelIN5flash19enable_sm80_to_sm89INS1_16FlashAttnFwdSm80INS1_25CollectiveMainloopFwdSm80ILi4ELi1ELb0EN4cute5tupleIJNS5_1CILi128EEENS7_ILi112EEENS7_ILi64EEEEEELi64ENS_6half_tEfNS_4arch4Sm80ELb1ELb0ELb0ELb1ELb1ELb1ELb1ELb0EEENS1_21CollectiveEpilogueFwdINS6_IJS8_SA_S9_EEENS6_IJNS7_ILi1EEESI_SI_EEESC_SE_Li128ELb1ELb1ELb0ELb0EEENS1_19SingleTileSchedulerILb1ELb0ELb1ELi128EEEEEEEEEvNT_6ParamsE --------------------------
	.section	.nv.info._ZN7cutlass13device_kernelIN5flash19enable_sm80_to_sm89INS1_16FlashAttnFwdSm80INS1_25CollectiveMainloopFwdSm80ILi4ELi1ELb0EN4cute5tupleIJNS5_1CILi128EEENS7_ILi112EEENS7_ILi64EEEEEELi64ENS_6half_tEfNS_4arch4Sm80ELb1ELb0ELb0ELb1ELb1ELb1ELb1ELb0EEENS1_21CollectiveEpilogueFwdINS6_IJS8_SA_S9_EEENS6_IJNS7_ILi1EEESI_SI_EEESC_SE_Li128ELb1ELb1ELb0ELb0EEENS1_19SingleTileSchedulerILb1ELb0ELb1ELi128EEEEEEEEEvNT_6ParamsE,"",@"SHT_CUDA_INFO"
	.sectionflags	@""
	.align	4


	//----- nvinfo : EIATTR_CUDA_API_VERSION
	.align		4
        /*0000*/ 	.byte	0x04, 0x37
        /*0002*/ 	.short	(.L_324 - .L_323)
.L_323:
        /*0004*/ 	.word	0x00000082


	//----- nvinfo : EIATTR_KPARAM_INFO
	.align		4
.L_324:
        /*0008*/ 	.byte	0x04, 0x17
        /*000a*/ 	.short	(.L_326 - .L_325)
.L_325:
        /*000c*/ 	.word	0x00000000
        /*0010*/ 	.short	0x0000
        /*0012*/ 	.short	0x0000
        /*0014*/ 	.byte	0x00, 0xf0, 0x61, 0x10


	//----- nvinfo : EIATTR_SPARSE_MMA_MASK
	.align		4
.L_326:
        /*0018*/ 	.byte	0x03, 0x50
        /*001a*/ 	.short	0x0000


	//----- nvinfo : EIATTR_MAXREG_COUNT
	.align		4
        /*001c*/ 	.byte	0x03, 0x1b
        /*001e*/ 	.short	0x00ff


	//----- nvinfo : EIATTR_MERCURY_ISA_VERSION
	.align		4
        /*0020*/ 	.byte	0x03, 0x5f
        /*0022*/ 	.short	0x0101


	//----- nvinfo : EIATTR_VRC_CTA_INIT_COUNT
	.align		4
        /*0024*/ 	.byte	0x02, 0x4a
	.zero		1
	.zero		1


	//----- nvinfo : EIATTR_EXIT_INSTR_OFFSETS
	.align		4
        /*0028*/ 	.byte	0x04, 0x1c
        /*002a*/ 	.short	(.L_328 - .L_327)


	//   ....[0]....
.L_327:
        /*002c*/ 	.word	0x00000010


	//----- nvinfo : EIATTR_MAX_THREADS
	.align		4
.L_328:
        /*0030*/ 	.byte	0x04, 0x05
        /*0032*/ 	.short	(.L_330 - .L_329)
.L_329:
        /*0034*/ 	.word	0x00000080
        /*0038*/ 	.word	0x00000001
        /*003c*/ 	.word	0x00000001


	//----- nvinfo : EIATTR_CBANK_PARAM_SIZE
	.align		4
.L_330:
        /*0040*/ 	.byte	0x03, 0x19
        /*0042*/ 	.short	0x0418


	//----- nvinfo : EIATTR_PARAM_CBANK
	.align		4
        /*0044*/ 	.byte	0x04, 0x0a
        /*0046*/ 	.short	(.L_332 - .L_331)
	.align		4
.L_331:
        /*0048*/ 	.word	index@(.nv.constant0._ZN7cutlass13device_kernelIN5flash19enable_sm80_to_sm89INS1_16FlashAttnFwdSm80INS1_25CollectiveMainloopFwdSm80ILi4ELi1ELb0EN4cute5tupleIJNS5_1CILi128EEENS7_ILi112EEENS7_ILi64EEEEEELi64ENS_6half_tEfNS_4arch4Sm80ELb1ELb0ELb0ELb1ELb1ELb1ELb1ELb0EEENS1_21CollectiveEpilogueFwdINS6_IJS8_SA_S9_EEENS6_IJNS7_ILi1EEESI_SI_EEESC_SE_Li128ELb1ELb1ELb0ELb0EEENS1_19SingleTileSchedulerILb1ELb0ELb1ELi128EEEEEEEEEvNT_6ParamsE)
        /*004c*/ 	.short	0x0380
        /*004e*/ 	.short	0x0418


	//----- nvinfo : EIATTR_SW_WAR
	.align		4
.L_332:
        /*0050*/ 	.byte	0x04, 0x36
        /*0052*/ 	.short	(.L_334 - .L_333)
.L_333:
        /*0054*/ 	.word	0x00000008
.L_334:


//--------------------- .nv.callgraph             --------------------------
	.section	.nv.callgraph,"",@"SHT_CUDA_CALLGRAPH"
	.align	4
	.sectionentsize	8
	.align		4
        /*0000*/ 	.word	0x00000000
	.align		4
        /*0004*/ 	.word	0xffffffff
	.align		4
        /*0008*/ 	.word	0x00000000
	.align		4
        /*000c*/ 	.word	0xfffffffe
	.align		4
        /*0010*/ 	.word	0x00000000
	.align		4
        /*0014*/ 	.word	0xfffffffd
	.align		4
        /*0018*/ 	.word	0x00000000
	.align		4
        /*001c*/ 	.word	0xfffffffc


//--------------------- .nv.constant4             --------------------------
	.section	.nv.constant4,"a",@progbits
	.align	8
	.align		8
.nv.constant4:
        /*0000*/ 	.dword	_ZN82_INTERNAL_fdc0a450_46_flash_fwd_hdim64_fp16_paged_softcapall_sm80_cu_49158569_33724cuda3std3__45__cpo5beginE
	.align		8
        /*0008*/ 	.dword	_ZN82_INTERNAL_fdc0a450_46_flash_fwd_hdim64_fp16_paged_softcapall_sm80_cu_49158569_33724cuda3std3__45__cpo3endE
	.align		8
        /*0010*/ 	.dword	_ZN82_INTERNAL_fdc0a450_46_flash_fwd_hdim64_fp16_paged_softcapall_sm80_cu_49158569_33724cuda3std3__45__cpo6cbeginE
	.align		8
        /*0018*/ 	.dword	_ZN82_INTERNAL_fdc0a450_46_flash_fwd_hdim64_fp16_paged_softcapall_sm80_cu_49158569_33724cuda3std3__45__cpo4cendE
	.align		8
        /*0020*/ 	.dword	_ZN82_INTERNAL_fdc0a450_46_flash_fwd_hdim64_fp16_paged_softcapall_sm80_cu_49158569_33724cuda3std3__484_GLOBAL__N__fdc0a450_46_flash_fwd_hdim64_fp16_paged_softcapall_sm80_cu_49158569_33726ignoreE
	.align		8
        /*0028*/ 	.dword	_ZN82_INTERNAL_fdc0a450_46_flash_fwd_hdim64_fp16_paged_softcapall_sm80_cu_49158569_33724cuda3std3__419piecewise_constructE
	.align		8
        /*0030*/ 	.dword	_ZN82_INTERNAL_fdc0a450_46_flash_fwd_hdim64_fp16_paged_softcapall_sm80_cu_49158569_33724cuda3std3__48in_placeE
	.align		8
        /*0038*/ 	.dword	_ZN82_INTERNAL_fdc0a450_46_flash_fwd_hdim64_fp16_paged_softcapall_sm80_cu_49158569_33724cuda3std6ranges3__45__cpo4swapE
	.align		8
        /*0040*/ 	.dword	_ZN82_INTERNAL_fdc0a450_46_flash_fwd_hdim64_fp16_paged_softcapall_sm80_cu_49158569_33724cuda3std6ranges3__45__cpo9iter_moveE
	.align		8
        /*0048*/ 	.dword	_ZN82_INTERNAL_fdc0a450_46_flash_fwd_hdim64_fp16_paged_softcapall_sm80_cu_49158569_33724cute7productE
	.align		8
        /*0050*/ 	.dword	_ZN82_INTERNAL_fdc0a450_46_flash_fwd_hdim64_fp16_paged_softcapall_sm80_cu_49158569_33724cute1_E


//--------------------- .text._ZN7cutlass13device_kernelIN5flash19enable_sm80_to_sm89INS1_16FlashAttnFwdSm80INS1_25CollectiveMainloopFwdSm80ILi4ELi1ELb0EN4cute5tupleIJNS5_1CILi128EEENS7_ILi112EEENS7_ILi64EEEEEELi64ENS_6half_tEfNS_4arch4Sm80ELb0ELb0ELb1ELb0ELb1ELb0ELb1ELb0EEENS1_21CollectiveEpilogueFwdINS6_IJS8_SA_S9_EEENS6_IJNS7_ILi1EEESI_SI_EEESC_SE_Li128ELb0ELb1ELb0ELb0EEENS1_19SingleTileSchedulerILb0ELb0ELb1ELi128EEEEEEEEEvNT_6ParamsE --------------------------
	.section	.text._ZN7cutlass13device_kernelIN5flash19enable_sm80_to_sm89INS1_16FlashAttnFwdSm80INS1_25CollectiveMainloopFwdSm80ILi4ELi1ELb0EN4cute5tupleIJNS5_1CILi128EEENS7_ILi112EEENS7_ILi64EEEEEELi64ENS_6half_tEfNS_4arch4Sm80ELb0ELb0ELb1ELb0ELb1ELb0ELb1ELb0EEENS1_21CollectiveEpilogueFwdINS6_IJS8_SA_S9_EEENS6_IJNS7_ILi1EEESI_SI_EEESC_SE_Li128ELb0ELb1ELb0ELb0EEENS1_19SingleTileSchedulerILb0ELb0ELb1ELi128EEEEEEEEEvNT_6ParamsE,"ax",@progbits
	.align	128
.text._ZN7cutlass13device_kernelIN5flash19enable_sm80_to_sm89INS1_16FlashAttnFwdSm80INS1_25CollectiveMainloopFwdSm80ILi4ELi1ELb0EN4cute5tupleIJNS5_1CILi128EEENS7_ILi112EEENS7_ILi64EEEEEELi64ENS_6half_tEfNS_4arch4Sm80ELb0ELb0ELb1ELb0ELb1ELb0ELb1ELb0EEENS1_21CollectiveEpilogueFwdINS6_IJS8_SA_S9_EEENS6_IJNS7_ILi1EEESI_SI_EEESC_SE_Li128ELb0ELb1ELb0ELb0EEENS1_19SingleTileSchedulerILb0ELb0ELb1ELi128EEEEEEEEEvNT_6ParamsE:
        .type           _ZN7cutlass13device_kernelIN5flash19enable_sm80_to_sm89INS1_16FlashAttnFwdSm80INS1_25CollectiveMainloopFwdSm80ILi4ELi1ELb0EN4cute5tupleIJNS5_1CILi128EEENS7_ILi112EEENS7_ILi64EEEEEELi64ENS_6half_tEfNS_4arch4Sm80ELb0ELb0ELb1ELb0ELb1ELb0ELb1ELb0EEENS1_21CollectiveEpilogueFwdINS6_IJS8_SA_S9_EEENS6_IJNS7_ILi1EEESI_SI_EEESC_SE_Li128ELb0ELb1ELb0ELb0EEENS1_19SingleTileSchedulerILb0ELb0ELb1ELi128EEEEEEEEEvNT_6ParamsE,@function
        .size           _ZN7cutlass13device_kernelIN5flash19enable_sm80_to_sm89INS1_16FlashAttnFwdSm80INS1_25CollectiveMainloopFwdSm80ILi4ELi1ELb0EN4cute5tupleIJNS5_1CILi128EEENS7_ILi112EEENS7_ILi64EEEEEELi64ENS_6half_tEfNS_4arch4Sm80ELb0ELb0ELb1ELb0ELb1ELb0ELb1ELb0EEENS1_21CollectiveEpilogueFwdINS6_IJS8_SA_S9_EEENS6_IJNS7_ILi1EEESI_SI_EEESC_SE_Li128ELb0ELb1ELb0ELb0EEENS1_19SingleTileSchedulerILb0ELb0ELb1ELi128EEEEEEEEEvNT_6ParamsE,(.L_x_18 - _ZN7cutlass13device_kernelIN5flash19enable_sm80_to_sm89INS1_16FlashAttnFwdSm80INS1_25CollectiveMainloopFwdSm80ILi4ELi1ELb0EN4cute5tupleIJNS5_1CILi128EEENS7_ILi112EEENS7_ILi64EEEEEELi64ENS_6half_tEfNS_4arch4Sm80ELb0ELb0ELb1ELb0ELb1ELb0ELb1ELb0EEENS1_21CollectiveEpilogueFwdINS6_IJS8_SA_S9_EEENS6_IJNS7_ILi1EEESI_SI_EEESC_SE_Li128ELb0ELb1ELb0ELb0EEENS1_19SingleTileSchedulerILb0ELb0ELb1ELi128EEEEEEEEEvNT_6ParamsE)
        .other          _ZN7cutlass13device_kernelIN5flash19enable_sm80_to_sm89INS1_16FlashAttnFwdSm80INS1_25CollectiveMainloopFwdSm80ILi4ELi1ELb0EN4cute5tupleIJNS5_1CILi128EEENS7_ILi112EEENS7_ILi64EEEEEELi64ENS_6half_tEfNS_4arch4Sm80ELb0ELb0ELb1ELb0ELb1ELb0ELb1ELb0EEENS1_21CollectiveEpilogueFwdINS6_IJS8_SA_S9_EEENS6_IJNS7_ILi1EEESI_SI_EEESC_SE_Li128ELb0ELb1ELb0ELb0EEENS1_19SingleTileSchedulerILb0ELb0ELb1ELi128EEEEEEEEEvNT_6ParamsE,@"STO_CUDA_ENTRY STV_DEFAULT"
_ZN7cutlass13device_kernelIN5flash19enable_sm80_to_sm89INS1_16FlashAttnFwdSm80INS1_25CollectiveMainloopFwdSm80ILi4ELi1ELb0EN4cute5tupleIJNS5_1CILi128EEENS7_ILi112EEENS7_ILi64EEEEEELi64ENS_6half_tEfNS_4arch4Sm80ELb0ELb0ELb1ELb0ELb1ELb0ELb1ELb0EEENS1_21CollectiveEpilogueFwdINS6_IJS8_SA_S9_EEENS6_IJNS7_ILi1EEESI_SI_EEESC_SE_Li128ELb0ELb1ELb0ELb0EEENS1_19SingleTileSchedulerILb0ELb0ELb1ELi128EEEEEEEEEvNT_6ParamsE:
[----:B------:R-:W-:Y:S01]  /*0000*/  LDC R1, c[0x0][0x37c] ;  /* 0x0000df00ff017b82 */ /* 0x000fe20000000800 */
[----:B------:R-:W-:Y:S05]  /*0010*/  EXIT ;  /* 0x000000000000794d */ /* 0x000fea0003800000 */
.L_x_0:
[----:B------:R-:W-:-:S00]  /*0020*/  BRA `(.L_x_0) ;  /* 0xfffffffc00fc7947 */ /* 0x000fc0000383ffff */
[----:B------:R-:W-:-:S00]  /*0030*/  NOP ;  /* 0x0000000000007918 */ /* 0x000fc00000000000 */
        /* <DEDUP_REMOVED lines=12> */
.L_x_18:


//--------------------- .text._ZN7cutlass13device_kernelIN5flash19enable_sm80_to_sm89INS1_16FlashAttnFwdSm80INS1_25CollectiveMainloopFwdSm80ILi4ELi1ELb0EN4cute5tupleIJNS5_1CILi128EEENS7_ILi112EEENS7_ILi64EEEEEELi64ENS_6half_tEfNS_4arch4Sm80ELb0ELb0ELb1ELb1ELb1ELb0ELb1ELb0EEENS1_21CollectiveEpilogueFwdINS6_IJS8_SA_S9_EEENS6_IJNS7_ILi1EEESI_SI_EEESC_SE_Li128ELb1ELb1ELb0ELb0EEENS1_19SingleTileSchedulerILb1ELb0ELb1ELi128EEEEEEEEEvNT_6ParamsE --------------------------
	.section	.text._ZN7cutlass13device_kernelIN5flash19enable_sm80_to_sm89INS1_16FlashAttnFwdSm80INS1_25CollectiveMainloopFwdSm80ILi4ELi1ELb0EN4cute5tupleIJNS5_1CILi128EEENS7_ILi112EEENS7_ILi64EEEEEELi64ENS_6half_tEfNS_4arch4Sm80ELb0ELb0ELb1ELb1ELb1ELb0ELb1ELb0EEENS1_21CollectiveEpilogueFwdINS6_IJS8_SA_S9_EEENS6_IJNS7_ILi1EEESI_SI_EEESC_SE_Li128ELb1ELb1ELb0ELb0EEENS1_19SingleTileSchedulerILb1ELb0ELb1ELi128EEEEEEEEEvNT_6ParamsE,"ax",@progbits
	.align	128
.text._ZN7cutlass13device_kernelIN5flash19enable_sm80_to_sm89INS1_16FlashAttnFwdSm80INS1_25CollectiveMainloopFwdSm80ILi4ELi1ELb0EN4cute5tupleIJNS5_1CILi128EEENS7_ILi112EEENS7_ILi64EEEEEELi64ENS_6half_tEfNS_4arch4Sm80ELb0ELb0ELb1ELb1ELb1ELb0ELb1ELb0EEENS1_21CollectiveEpilogueFwdINS6_IJS8_SA_S9_EEENS6_IJNS7_ILi1EEESI_SI_EEESC_SE_Li128ELb1ELb1ELb0ELb0EEENS1_19SingleTileSchedulerILb1ELb0ELb1ELi128EEEEEEEEEvNT_6ParamsE:
        .type           _ZN7cutlass13device_kernelIN5flash19enable_sm80_to_sm89INS1_16FlashAttnFwdSm80INS1_25CollectiveMainloopFwdSm80ILi4ELi1ELb0EN4cute5tupleIJNS5_1CILi128EEENS7_ILi112EEENS7_ILi64EEEEEELi64ENS_6half_tEfNS_4arch4Sm80ELb0ELb0ELb1ELb1ELb1ELb0ELb1ELb0EEENS1_21CollectiveEpilogueFwdINS6_IJS8_SA_S9_EEENS6_IJNS7_ILi1EEESI_SI_EEESC_SE_Li128ELb1ELb1ELb0ELb0EEENS1_19SingleTileSchedulerILb1ELb0ELb1ELi128EEEEEEEEEvNT_6ParamsE,@function
        .size           _ZN7cutlass13device_kernelIN5flash19enable_sm80_to_sm89INS1_16FlashAttnFwdSm80INS1_25CollectiveMainloopFwdSm80ILi4ELi1ELb0EN4cute5tupleIJNS5_1CILi128EEENS7_ILi112EEENS7_ILi64EEEEEELi64ENS_6half_tEfNS_4arch4Sm80ELb0ELb0ELb1ELb1ELb1ELb0ELb1ELb0EEENS1_21CollectiveEpilogueFwdINS6_IJS8_SA_S9_EEENS6_IJNS7_ILi1EEESI_SI_EEESC_SE_Li128ELb1ELb1ELb0ELb0EEENS1_19SingleTileSchedulerILb1ELb0ELb1ELi128EEEEEEEEEvNT_6ParamsE,(.L_x_19 - _ZN7cutlass13device_kernelIN5flash19enable_sm80_to_sm89INS1_16FlashAttnFwdSm80INS1_25CollectiveMainloopFwdSm80ILi4ELi1ELb0EN4cute5tupleIJNS5_1CILi128EEENS7_ILi112EEENS7_ILi64EEEEEELi64ENS_6half_tEfNS_4arch4Sm80ELb0ELb0ELb1ELb1ELb1ELb0ELb1ELb0EEENS1_21CollectiveEpilogueFwdINS6_IJS8_SA_S9_EEENS6_IJNS7_ILi1EEESI_SI_EEESC_SE_Li128ELb1ELb1ELb0ELb0EEENS1_19SingleTileSchedulerILb1ELb0ELb1ELi128EEEEEEEEEvNT_6ParamsE)
        .other          _ZN7cutlass13device_kernelIN5flash19enable_sm80_to_sm89INS1_16FlashAttnFwdSm80INS1_25CollectiveMainloopFwdSm80ILi4ELi1ELb0EN4cute5tupleIJNS5_1CILi128EEENS7_ILi112EEENS7_ILi64EEEEEELi64ENS_6half_tEfNS_4arch4Sm80ELb0ELb0ELb1ELb1ELb1ELb0ELb1ELb0EEENS1_21CollectiveEpilogueFwdINS6_IJS8_SA_S9_EEENS6_IJNS7_ILi1EEESI_SI_EEESC_SE_Li128ELb1ELb1ELb0ELb0EEENS1_19SingleTileSchedulerILb1ELb0ELb1ELi128EEEEEEEEEvNT_6ParamsE,@"STO_CUDA_ENTRY STV_DEFAULT"
_ZN7cutlass13device_kernelIN5flash19enable_sm80_to_sm89INS1_16FlashAttnFwdSm80INS1_25CollectiveMainloopFwdSm80ILi4ELi1ELb0EN4cute5tupleIJNS5_1CILi128EEENS7_ILi112EEENS7_ILi64EEEEEELi64ENS_6half_tEfNS_4arch4Sm80ELb0ELb0ELb1ELb1ELb1ELb0ELb1ELb0EEENS1_21CollectiveEpilogueFwdINS6_IJS8_SA_S9_EEENS6_IJNS7_ILi1EEESI_SI_EEESC_SE_Li128ELb1ELb1ELb0ELb0EEENS1_19SingleTileSchedulerILb1ELb0ELb1ELi128EEEEEEEEEvNT_6ParamsE:
[----:B------:R-:W-:Y:S01]  /*0000*/  LDC R1, c[0x0][0x37c] ;  /* 0x0000df00ff017b82 */ /* 0x000fe20000000800 */
[----:B------:R-:W-:Y:S05]  /*0010*/  EXIT ;  /* 0x000000000000794d */ /* 0x000fea0003800000 */
.L_x_1:
        /* <DEDUP_REMOVED lines=14> */
.L_x_19:


//--------------------- .text._ZN7cutlass13device_kernelIN5flash19enable_sm80_to_sm89INS1_16FlashAttnFwdSm80INS1_25CollectiveMainloopFwdSm80ILi4ELi1ELb0EN4cute5tupleIJNS5_1CILi128EEENS7_ILi112EEENS7_ILi64EEEEEELi64ENS_6half_tEfNS_4arch4Sm80ELb0ELb0ELb1ELb1ELb1ELb1ELb1ELb0EEENS1_21CollectiveEpilogueFwdINS6_IJS8_SA_S9_EEENS6_IJNS7_ILi1EEESI_SI_EEESC_SE_Li128ELb1ELb1ELb0ELb0EEENS1_19SingleTileSchedulerILb1ELb0ELb1ELi128EEEEEEEEEvNT_6ParamsE --------------------------
	.section	.text._ZN7cutlass13device_kernelIN5flash19enable_sm80_to_sm89INS1_16FlashAttnFwdSm80INS1_25CollectiveMainloopFwdSm80ILi4ELi1ELb0EN4cute5tupleIJNS5_1CILi128EEENS7_ILi112EEENS7_ILi64EEEEEELi64ENS_6half_tEfNS_4arch4Sm80ELb0ELb0ELb1ELb1ELb1ELb1ELb1ELb0EEENS1_21CollectiveEpilogueFwdINS6_IJS8_SA_S9_EEENS6_IJNS7_ILi1EEESI_SI_EEESC_SE_Li128ELb1ELb1ELb0ELb0EEENS1_19SingleTileSchedulerILb1ELb0ELb1ELi128EEEEEEEEEvNT_6ParamsE,"ax",@progbits
	.align	128
.text._ZN7cutlass13device_kernelIN5flash19enable_sm80_to_sm89INS1_16FlashAttnFwdSm80INS1_25CollectiveMainloopFwdSm80ILi4ELi1ELb0EN4cute5tupleIJNS5_1CILi128EEENS7_ILi112EEENS7_ILi64EEEEEELi64ENS_6half_tEfNS_4arch4Sm80ELb0ELb0ELb1ELb1ELb1ELb1ELb1ELb0EEENS1_21CollectiveEpilogueFwdINS6_IJS8_SA_S9_EEENS6_IJNS7_ILi1EEESI_SI_EEESC_SE_Li128ELb1ELb1ELb0ELb0EEENS1_19SingleTileSchedulerILb1ELb0ELb1ELi128EEEEEEEEEvNT_6ParamsE:
        .type           _ZN7cutlass13device_kernelIN5flash19enable_sm80_to_sm89INS1_16FlashAttnFwdSm80INS1_25CollectiveMainloopFwdSm80ILi4ELi1ELb0EN4cute5tupleIJNS5_1CILi128EEENS7_ILi112EEENS7_ILi64EEEEEELi64ENS_6half_tEfNS_4arch4Sm80ELb0ELb0ELb1ELb1ELb1ELb1ELb1ELb0EEENS1_21CollectiveEpilogueFwdINS6_IJS8_SA_S9_EEENS6_IJNS7_ILi1EEESI_SI_EEESC_SE_Li128ELb1ELb1ELb0ELb0EEENS1_19SingleTileSchedulerILb1ELb0ELb1ELi128EEEEEEEEEvNT_6ParamsE,@function
        .size           _ZN7cutlass13device_kernelIN5flash19enable_sm80_to_sm89INS1_16FlashAttnFwdSm80INS1_25CollectiveMainloopFwdSm80ILi4ELi1ELb0EN4cute5tupleIJNS5_1CILi128EEENS7_ILi112EEENS7_ILi64EEEEEELi64ENS_6half_tEfNS_4arch4Sm80ELb0ELb0ELb1ELb1ELb1ELb1ELb1ELb0EEENS1_21CollectiveEpilogueFwdINS6_IJS8_SA_S9_EEENS6_IJNS7_ILi1EEESI_SI_EEESC_SE_Li128ELb1ELb1ELb0ELb0EEENS1_19SingleTileSchedulerILb1ELb0ELb1ELi128EEEEEEEEEvNT_6ParamsE,(.L_x_20 - _ZN7cutlass13device_kernelIN5flash19enable_sm80_to_sm89INS1_16FlashAttnFwdSm80INS1_25CollectiveMainloopFwdSm80ILi4ELi1ELb0EN4cute5tupleIJNS5_1CILi128EEENS7_ILi112EEENS7_ILi64EEEEEELi64ENS_6half_tEfNS_4arch4Sm80ELb0ELb0ELb1ELb1ELb1ELb1ELb1ELb0EEENS1_21CollectiveEpilogueFwdINS6_IJS8_SA_S9_EEENS6_IJNS7_ILi1EEESI_SI_EEESC_SE_Li128ELb1ELb1ELb0ELb0EEENS1_19SingleTileSchedulerILb1ELb0ELb1ELi128EEEEEEEEEvNT_6ParamsE)
        .other          _ZN7cutlass13device_kernelIN5flash19enable_sm80_to_sm89INS1_16FlashAttnFwdSm80INS1_25CollectiveMainloopFwdSm80ILi4ELi1ELb0EN4cute5tupleIJNS5_1CILi128EEENS7_ILi112EEENS7_ILi64EEEEEELi64ENS_6half_tEfNS_4arch4Sm80ELb0ELb0ELb1ELb1ELb1ELb1ELb1ELb0EEENS1_21CollectiveEpilogueFwdINS6_IJS8_SA_S9_EEENS6_IJNS7_ILi1EEESI_SI_EEESC_SE_Li128ELb1ELb1ELb0ELb0EEENS1_19SingleTileSchedulerILb1ELb0ELb1ELi128EEEEEEEEEvNT_6ParamsE,@"STO_CUDA_ENTRY STV_DEFAULT"
_ZN7cutlass13device_kernelIN5flash19enable_sm80_to_sm89INS1_16FlashAttnFwdSm80INS1_25CollectiveMainloopFwdSm80ILi4ELi1ELb0EN4cute5tupleIJNS5_1CILi128EEENS7_ILi112EEENS7_ILi64EEEEEELi64ENS_6half_tEfNS_4arch4Sm80ELb0ELb0ELb1ELb1ELb1ELb1ELb1ELb0EEENS1_21CollectiveEpilogueFwdINS6_IJS8_SA_S9_EEENS6_IJNS7_ILi1EEESI_SI_EEESC_SE_Li128ELb1ELb1ELb0ELb0EEENS1_19SingleTileSchedulerILb1ELb0ELb1ELi128EEEEEEEEEvNT_6ParamsE:
[----:B------:R-:W-:Y:S01]  /*0000*/  LDC R1, c[0x0][0x37c] ;  /* 0x0000df00ff017b82 */ /* 0x000fe20000000800 */
[----:B------:R-:W-:Y:S05]  /*0010*/  EXIT ;  /* 0x000000000000794d */ /* 0x000fea0003800000 */
.L_x_2:
        /* <DEDUP_REMOVED lines=14> */
.L_x_20:


//--------------------- .text._ZN7cutlass13device_kernelIN5flash19enable_sm80_to_sm89INS1_16FlashAttnFwdSm80INS1_25CollectiveMainloopFwdSm80ILi4ELi1ELb0EN4cute5tupleIJNS5_1CILi128EEENS7_ILi96EEENS7_ILi64EEEEEELi64ENS_6half_tEfNS_4arch4Sm80ELb0ELb1ELb1ELb0ELb1ELb0ELb1ELb0EEENS1_21CollectiveEpilogueFwdINS6_IJS8_SA_S9_EEENS6_IJNS7_ILi1EEESI_SI_EEESC_SE_Li128ELb0ELb1ELb0ELb0EEENS1_19SingleTileSchedulerILb0ELb0ELb1ELi128EEEEEEEEEvNT_6ParamsE --------------------------
	.section	.text._ZN7cutlass13device_kernelIN5flash19enable_sm80_to_sm89INS1_16FlashAttnFwdSm80INS1_25CollectiveMainloopFwdSm80ILi4ELi1ELb0EN4cute5tupleIJNS5_1CILi128EEENS7_ILi96EEENS7_ILi64EEEEEELi64ENS_6half_tEfNS_4arch4Sm80ELb0ELb1ELb1ELb0ELb1ELb0ELb1ELb0EEENS1_21CollectiveEpilogueFwdINS6_IJS8_SA_S9_EEENS6_IJNS7_ILi1EEESI_SI_EEESC_SE_Li128ELb0ELb1ELb0ELb0EEENS1_19SingleTileSchedulerILb0ELb0ELb1ELi128EEEEEEEEEvNT_6ParamsE,"ax",@progbits
	.align	128
.text._ZN7cutlass13device_kernelIN5flash19enable_sm80_to_sm89INS1_16FlashAttnFwdSm80INS1_25CollectiveMainloopFwdSm80ILi4ELi1ELb0EN4cute5tupleIJNS5_1CILi128EEENS7_ILi96EEENS7_ILi64EEEEEELi64ENS_6half_tEfNS_4arch4Sm80ELb0ELb1ELb1ELb0ELb1ELb0ELb1ELb0EEENS1_21CollectiveEpilogueFwdINS6_IJS8_SA_S9_EEENS6_IJNS7_ILi1EEESI_SI_EEESC_SE_Li128ELb0ELb1ELb0ELb0EEENS1_19SingleTileSchedulerILb0ELb0ELb1ELi128EEEEEEEEEvNT_6ParamsE:
        .type           _ZN7cutlass13device_kernelIN5flash19enable_sm80_to_sm89INS1_16FlashAttnFwdSm80INS1_25CollectiveMainloopFwdSm80ILi4ELi1ELb0EN4cute5tupleIJNS5_1CILi128EEENS7_ILi96EEENS7_ILi64EEEEEELi64ENS_6half_tEfNS_4arch4Sm80ELb0ELb1ELb1ELb0ELb1ELb0ELb1ELb0EEENS1_21CollectiveEpilogueFwdINS6_IJS8_SA_S9_EEENS6_IJNS7_ILi1EEESI_SI_EEESC_SE_Li128ELb0ELb1ELb0ELb0EEENS1_19SingleTileSchedulerILb0ELb0ELb1ELi128EEEEEEEEEvNT_6ParamsE,@function
        .size           _ZN7cutlass13device_kernelIN5flash19enable_sm80_to_sm89INS1_16FlashAttnFwdSm80INS1_25CollectiveMainloopFwdSm80ILi4ELi1ELb0EN4cute5tupleIJNS5_1CILi128EEENS7_ILi96EEENS7_ILi64EEEEEELi64ENS_6half_tEfNS_4arch4Sm80ELb0ELb1ELb1ELb0ELb1ELb0ELb1ELb0EEENS1_21CollectiveEpilogueFwdINS6_IJS8_SA_S9_EEENS6_IJNS7_ILi1EEESI_SI_EEESC_SE_Li128ELb0ELb1ELb0ELb0EEENS1_19SingleTileSchedulerILb0ELb0ELb1ELi128EEEEEEEEEvNT_6ParamsE,(.L_x_21 - _ZN7cutlass13device_kernelIN5flash19enable_sm80_to_sm89INS1_16FlashAttnFwdSm80INS1_25CollectiveMainloopFwdSm80ILi4ELi1ELb0EN4cute5tupleIJNS5_1CILi128EEENS7_ILi96EEENS7_ILi64EEEEEELi64ENS_6half_tEfNS_4arch4Sm80ELb0ELb1ELb1ELb0ELb1ELb0ELb1ELb0EEENS1_21CollectiveEpilogueFwdINS6_IJS8_SA_S9_EEENS6_IJNS7_ILi1EEESI_SI_EEESC_SE_Li128ELb0ELb1ELb0ELb0EEENS1_19SingleTileSchedulerILb0ELb0ELb1ELi128EEEEEEEEEvNT_6ParamsE)
        .other          _ZN7cutlass13device_kernelIN5flash19enable_sm80_to_sm89INS1_16FlashAttnFwdSm80INS1_25CollectiveMainloopFwdSm80ILi4ELi1ELb0EN4cute5tupleIJNS5_1CILi128EEENS7_ILi96EEENS7_ILi64EEEEEELi64ENS_6half_tEfNS_4arch4Sm80ELb0ELb1ELb1ELb0ELb1ELb0ELb1ELb0EEENS1_21CollectiveEpilogueFwdINS6_IJS8_SA_S9_EEENS6_IJNS7_ILi1EEESI_SI_EEESC_SE_Li128ELb0ELb1ELb0ELb0EEENS1_19SingleTileSchedulerILb0ELb0ELb1ELi128EEEEEEEEEvNT_6ParamsE,@"STO_CUDA_ENTRY STV_DEFAULT"
_ZN7cutlass13device_kernelIN5flash19enable_sm80_to_sm89INS1_16FlashAttnFwdSm80INS1_25CollectiveMainloopFwdSm80ILi4ELi1ELb0EN4cute5tupleIJNS5_1CILi128EEENS7_ILi96EEENS7_ILi64EEEEEELi64ENS_6half_tEfNS_4arch4Sm80ELb0ELb1ELb1ELb0ELb1ELb0ELb1ELb0EEENS1_21CollectiveEpilogueFwdINS6_IJS8_SA_S9_EEENS6_IJNS7_ILi1EEESI_SI_EEESC_SE_Li128ELb0ELb1ELb0ELb0EEENS1_19SingleTileSchedulerILb0ELb0ELb1ELi128EEEEEEEEEvNT_6ParamsE:
[----:B------:R-:W-:Y:S01]  /*0000*/  LDC R1, c[0x0][0x37c] ;  /* 0x0000df00ff017b82 */ /* 0x000fe20000000800 */
[----:B------:R-:W-:Y:S05]  /*0010*/  EXIT ;  /* 0x000000000000794d */ /* 0x000fea0003800000 */
.L_x_3:
        /* <DEDUP_REMOVED lines=14> */
.L_x_21:


//--------------------- .text._ZN7cutlass13device_kernelIN5flash19enable_sm80_to_sm89INS1_16FlashAttnFwdSm80INS1_25CollectiveMainloopFwdSm80ILi4ELi1ELb0EN4cute5tupleIJNS5_1CILi128EEENS7_ILi96EEENS7_ILi64EEEEEELi64ENS_6half_tEfNS_4arch4Sm80ELb0ELb1ELb1ELb1ELb1ELb0ELb1ELb0EEENS1_21CollectiveEpilogueFwdINS6_IJS8_SA_S9_EEENS6_IJNS7_ILi1EEESI_SI_EEESC_SE_Li128ELb1ELb1ELb0ELb0EEENS1_19SingleTileSchedulerILb1ELb0ELb1ELi128EEEEEEEEEvNT_6ParamsE --------------------------
	.section	.text._ZN7cutlass13device_kernelIN5flash19enable_sm80_to_sm89INS1_16FlashAttnFwdSm80INS1_25CollectiveMainloopFwdSm80ILi4ELi1ELb0EN4cute5tupleIJNS5_1CILi128EEENS7_ILi96EEENS7_ILi64EEEEEELi64ENS_6half_tEfNS_4arch4Sm80ELb0ELb1ELb1ELb1ELb1ELb0ELb1ELb0EEENS1_21CollectiveEpilogueFwdINS6_IJS8_SA_S9_EEENS6_IJNS7_ILi1EEESI_SI_EEESC_SE_Li128ELb1ELb1ELb0ELb0EEENS1_19SingleTileSchedulerILb1ELb0ELb1ELi128EEEEEEEEEvNT_6ParamsE,"ax",@progbits
	.align	128
.text._ZN7cutlass13device_kernelIN5flash19enable_sm80_to_sm89INS1_16FlashAttnFwdSm80INS1_25CollectiveMainloopFwdSm80ILi4ELi1ELb0EN4cute5tupleIJNS5_1CILi128EEENS7_ILi96EEENS7_ILi64EEEEEELi64ENS_6half_tEfNS_4arch4Sm80ELb0ELb1ELb1ELb1ELb1ELb0ELb1ELb0EEENS1_21CollectiveEpilogueFwdINS6_IJS8_SA_S9_EEENS6_IJNS7_ILi1EEESI_SI_EEESC_SE_Li128ELb1ELb1ELb0ELb0EEENS1_19SingleTileSchedulerILb1ELb0ELb1ELi128EEEEEEEEEvNT_6ParamsE:
        .type           _ZN7cutlass13device_kernelIN5flash19enable_sm80_to_sm89INS1_16FlashAttnFwdSm80INS1_25CollectiveMainloopFwdSm80ILi4ELi1ELb0EN4cute5tupleIJNS5_1CILi128EEENS7_ILi96EEENS7_ILi64EEEEEELi64ENS_6half_tEfNS_4arch4Sm80ELb0ELb1ELb1ELb1ELb1ELb0ELb1ELb0EEENS1_21CollectiveEpilogueFwdINS6_IJS8_SA_S9_EEENS6_IJNS7_ILi1EEESI_SI_EEESC_SE_Li128ELb1ELb1ELb0ELb0EEENS1_19SingleTileSchedulerILb1ELb0ELb1ELi128EEEEEEEEEvNT_6ParamsE,@function
        .size           _ZN7cutlass13device_kernelIN5flash19enable_sm80_to_sm89INS1_16FlashAttnFwdSm80INS1_25CollectiveMainloopFwdSm80ILi4ELi1ELb0EN4cute5tupleIJNS5_1CILi128EEENS7_ILi96EEENS7_ILi64EEEEEELi64ENS_6half_tEfNS_4arch4Sm80ELb0ELb1ELb1ELb1ELb1ELb0ELb1ELb0EEENS1_21CollectiveEpilogueFwdINS6_IJS8_SA_S9_EEENS6_IJNS7_ILi1EEESI_SI_EEESC_SE_Li128ELb1ELb1ELb0ELb0EEENS1_19SingleTileSchedulerILb1ELb0ELb1ELi128EEEEEEEEEvNT_6ParamsE,(.L_x_22 - _ZN7cutlass13device_kernelIN5flash19enable_sm80_to_sm89INS1_16FlashAttnFwdSm80INS1_25CollectiveMainloopFwdSm80ILi4ELi1ELb0EN4cute5tupleIJNS5_1CILi128EEENS7_ILi96EEENS7_ILi64EEEEEELi64ENS_6half_tEfNS_4arch4Sm80ELb0ELb1ELb1ELb1ELb1ELb0ELb1ELb0EEENS1_21CollectiveEpilogueFwdINS6_IJS8_SA_S9_EEENS6_IJNS7_ILi1EEESI_SI_EEESC_SE_Li128ELb1ELb1ELb0ELb0EEENS1_19SingleTileSchedulerILb1ELb0ELb1ELi128EEEEEEEEEvNT_6ParamsE)
        .other          _ZN7cutlass13device_kernelIN5flash19enable_sm80_to_sm89INS1_16FlashAttnFwdSm80INS1_25CollectiveMainloopFwdSm80ILi4ELi1ELb0EN4cute5tupleIJNS5_1CILi128EEENS7_ILi96EEENS7_ILi64EEEEEELi64ENS_6half_tEfNS_4arch4Sm80ELb0ELb1ELb1ELb1ELb1ELb0ELb1ELb0EEENS1_21CollectiveEpilogueFwdINS6_IJS8_SA_S9_EEENS6_IJNS7_ILi1EEESI_SI_EEESC_SE_Li128ELb1ELb1ELb0ELb0EEENS1_19SingleTileSchedulerILb1ELb0ELb1ELi128EEEEEEEEEvNT_6ParamsE,@"STO_CUDA_ENTRY STV_DEFAULT"
_ZN7cutlass13device_kernelIN5flash19enable_sm80_to_sm89INS1_16FlashAttnFwdSm80INS1_25CollectiveMainloopFwdSm80ILi4ELi1ELb0EN4cute5tupleIJNS5_1CILi128EEENS7_ILi96EEENS7_ILi64EEEEEELi64ENS_6half_tEfNS_4arch4Sm80ELb0ELb1ELb1ELb1ELb1ELb0ELb1ELb0EEENS1_21CollectiveEpilogueFwdINS6_IJS8_SA_S9_EEENS6_IJNS7_ILi1EEESI_SI_EEESC_SE_Li128ELb1ELb1ELb0ELb0EEENS1_19SingleTileSchedulerILb1ELb0ELb1ELi128EEEEEEEEEvNT_6ParamsE:
[----:B------:R-:W-:Y:S01]  /*0000*/  LDC R1, c[0x0][0x37c] ;  /* 0x0000df00ff017b82 */ /* 0x000fe20000000800 */
[----:B------:R-:W-:Y:S05]  /*0010*/  EXIT ;  /* 0x000000000000794d */ /* 0x000fea0003800000 */
.L_x_4:
        /* <DEDUP_REMOVED lines=14> */
.L_x_22:


//--------------------- .text._ZN7cutlass13device_kernelIN5flash19enable_sm80_to_sm89INS1_16FlashAttnFwdSm80INS1_25CollectiveMainloopFwdSm80ILi4ELi1ELb0EN4cute5tupleIJNS5_1CILi128EEENS7_ILi96EEENS7_ILi64EEEEEELi64ENS_6half_tEfNS_4arch4Sm80ELb0ELb1ELb1ELb1ELb1ELb1ELb1ELb0EEENS1_21CollectiveEpilogueFwdINS6_IJS8_SA_S9_EEENS6_IJNS7_ILi1EEESI_SI_EEESC_SE_Li128ELb1ELb1ELb0ELb0EEENS1_19SingleTileSchedulerILb1ELb0ELb1ELi128EEEEEEEEEvNT_6ParamsE --------------------------
	.section	.text._ZN7cutlass13device_kernelIN5flash19enable_sm80_to_sm89INS1_16FlashAttnFwdSm80INS1_25CollectiveMainloopFwdSm80ILi4ELi1ELb0EN4cute5tupleIJNS5_1CILi128EEENS7_ILi96EEENS7_ILi64EEEEEELi64ENS_6half_tEfNS_4arch4Sm80ELb0ELb1ELb1ELb1ELb1ELb1ELb1ELb0EEENS1_21CollectiveEpilogueFwdINS6_IJS8_SA_S9_EEENS6_IJNS7_ILi1EEESI_SI_EEESC_SE_Li128ELb1ELb1ELb0ELb0EEENS1_19SingleTileSchedulerILb1ELb0ELb1ELi128EEEEEEEEEvNT_6ParamsE,"ax",@progbits
	.align	128
.text._ZN7cutlass13device_kernelIN5flash19enable_sm80_to_sm89INS1_16FlashAttnFwdSm80INS1_25CollectiveMainloopFwdSm80ILi4ELi1ELb0EN4cute5tupleIJNS5_1CILi128EEENS7_ILi96EEENS7_ILi64EEEEEELi64ENS_6half_tEfNS_4arch4Sm80ELb0ELb1ELb1ELb1ELb1ELb1ELb1ELb0EEENS1_21CollectiveEpilogueFwdINS6_IJS8_SA_S9_EEENS6_IJNS7_ILi1EEESI_SI_EEESC_SE_Li128ELb1ELb1ELb0ELb0EEENS1_19SingleTileSchedulerILb1ELb0ELb1ELi128EEEEEEEEEvNT_6ParamsE:
        .type           _ZN7cutlass13device_kernelIN5flash19enable_sm80_to_sm89INS1_16FlashAttnFwdSm80INS1_25CollectiveMainloopFwdSm80ILi4ELi1ELb0EN4cute5tupleIJNS5_1CILi128EEENS7_ILi96EEENS7_ILi64EEEEEELi64ENS_6half_tEfNS_4arch4Sm80ELb0ELb1ELb1ELb1ELb1ELb1ELb1ELb0EEENS1_21CollectiveEpilogueFwdINS6_IJS8_SA_S9_EEENS6_IJNS7_ILi1EEESI_SI_EEESC_SE_Li128ELb1ELb1ELb0ELb0EEENS1_19SingleTileSchedulerILb1ELb0ELb1ELi128EEEEEEEEEvNT_6ParamsE,@function
        .size           _ZN7cutlass13device_kernelIN5flash19enable_sm80_to_sm89INS1_16FlashAttnFwdSm80INS1_25CollectiveMainloopFwdSm80ILi4ELi1ELb0EN4cute5tupleIJNS5_1CILi128EEENS7_ILi96EEENS7_ILi64EEEEEELi64ENS_6half_tEfNS_4arch4Sm80ELb0ELb1ELb1ELb1ELb1ELb1ELb1ELb0EEENS1_21CollectiveEpilogueFwdINS6_IJS8_SA_S9_EEENS6_IJNS7_ILi1EEESI_SI_EEESC_SE_Li128ELb1ELb1ELb0ELb0EEENS1_19SingleTileSchedulerILb1ELb0ELb1ELi128EEEEEEEEEvNT_6ParamsE,(.L_x_23 - _ZN7cutlass13device_kernelIN5flash19enable_sm80_to_sm89INS1_16FlashAttnFwdSm80INS1_25CollectiveMainloopFwdSm80ILi4ELi1ELb0EN4cute5tupleIJNS5_1CILi128EEENS7_ILi96EEENS7_ILi64EEEEEELi64ENS_6half_tEfNS_4arch4Sm80ELb0ELb1ELb1ELb1ELb1ELb1ELb1ELb0EEENS1_21CollectiveEpilogueFwdINS6_IJS8_SA_S9_EEENS6_IJNS7_ILi1EEESI_SI_EEESC_SE_Li128ELb1ELb1ELb0ELb0EEENS1_19SingleTileSchedulerILb1ELb0ELb1ELi128EEEEEEEEEvNT_6ParamsE)
        .other          _ZN7cutlass13device_kernelIN5flash19enable_sm80_to_sm89INS1_16FlashAttnFwdSm80INS1_25CollectiveMainloopFwdSm80ILi4ELi1ELb0EN4cute5tupleIJNS5_1CILi128EEENS7_ILi96EEENS7_ILi64EEEEEELi64ENS_6half_tEfNS_4arch4Sm80ELb0ELb1ELb1ELb1ELb1ELb1ELb1ELb0EEENS1_21CollectiveEpilogueFwdINS6_IJS8_SA_S9_EEENS6_IJNS7_ILi1EEESI_SI_EEESC_SE_Li128ELb1ELb1ELb0ELb0EEENS1_19SingleTileSchedulerILb1ELb0ELb1ELi128EEEEEEEEEvNT_6ParamsE,@"STO_CUDA_ENTRY STV_DEFAULT"
_ZN7cutlass13device_kernelIN5flash19enable_sm80_to_sm89INS1_16FlashAttnFwdSm80INS1_25CollectiveMainloopFwdSm80ILi4ELi1ELb0EN4cute5tupleIJNS5_1CILi128EEENS7_ILi96EEENS7_ILi64EEEEEELi64ENS_6half_tEfNS_4arch4Sm80ELb0ELb1ELb1ELb1ELb1ELb1ELb1ELb0EEENS1_21CollectiveEpilogueFwdINS6_IJS8_SA_S9_EEENS6_IJNS7_ILi1EEESI_SI_EEESC_SE_Li128ELb1ELb1ELb0ELb0EEENS1_19SingleTileSchedulerILb1ELb0ELb1ELi128EEEEEEEEEvNT_6ParamsE:
[----:B------:R-:W-:Y:S01]  /*0000*/  LDC R1, c[0x0][0x37c] ;  /* 0x0000df00ff017b82 */ /* 0x000fe20000000800 */
[----:B------:R-:W-:Y:S05]  /*0010*/  EXIT ;  /* 0x000000000000794d */ /* 0x000fea0003800000 */
.L_x_5:
        /* <DEDUP_REMOVED lines=14> */
.L_x_23:


//--------------------- .text._ZN7cutlass13device_kernelIN5flash19enable_sm80_to_sm89INS1_16FlashAttnFwdSm80INS1_25CollectiveMainloopFwdSm80ILi4ELi1ELb0EN4cute5tupleIJNS5_1CILi128EEENS7_ILi112EEENS7_ILi64EEEEEELi64ENS_6half_tEfNS_4arch4Sm80ELb1ELb0ELb1ELb0ELb1ELb0ELb1ELb0EEENS1_21CollectiveEpilogueFwdINS6_IJS8_SA_S9_EEENS6_IJNS7_ILi1EEESI_SI_EEESC_SE_Li128ELb0ELb1ELb0ELb0EEENS1_30DynamicPersistentTileSchedulerILi128ELi128ELb0ELb1ELb0EEEEEEEEEvNT_6ParamsE --------------------------
	.section	.text._ZN7cutlass13device_kernelIN5flash19enable_sm80_to_sm89INS1_16FlashAttnFwdSm80INS1_25CollectiveMainloopFwdSm80ILi4ELi1ELb0EN4cute5tupleIJNS5_1CILi128EEENS7_ILi112EEENS7_ILi64EEEEEELi64ENS_6half_tEfNS_4arch4Sm80ELb1ELb0ELb1ELb0ELb1ELb0ELb1ELb0EEENS1_21CollectiveEpilogueFwdINS6_IJS8_SA_S9_EEENS6_IJNS7_ILi1EEESI_SI_EEESC_SE_Li128ELb0ELb1ELb0ELb0EEENS1_30DynamicPersistentTileSchedulerILi128ELi128ELb0ELb1ELb0EEEEEEEEEvNT_6ParamsE,"ax",@progbits
	.align	128
.text._ZN7cutlass13device_kernelIN5flash19enable_sm80_to_sm89INS1_16FlashAttnFwdSm80INS1_25CollectiveMainloopFwdSm80ILi4ELi1ELb0EN4cute5tupleIJNS5_1CILi128EEENS7_ILi112EEENS7_ILi64EEEEEELi64ENS_6half_tEfNS_4arch4Sm80ELb1ELb0ELb1ELb0ELb1ELb0ELb1ELb0EEENS1_21CollectiveEpilogueFwdINS6_IJS8_SA_S9_EEENS6_IJNS7_ILi1EEESI_SI_EEESC_SE_Li128ELb0ELb1ELb0ELb0EEENS1_30DynamicPersistentTileSchedulerILi128ELi128ELb0ELb1ELb0EEEEEEEEEvNT_6ParamsE:
        .type           _ZN7cutlass13device_kernelIN5flash19enable_sm80_to_sm89INS1_16FlashAttnFwdSm80INS1_25CollectiveMainloopFwdSm80ILi4ELi1ELb0EN4cute5tupleIJNS5_1CILi128EEENS7_ILi112EEENS7_ILi64EEEEEELi64ENS_6half_tEfNS_4arch4Sm80ELb1ELb0ELb1ELb0ELb1ELb0ELb1ELb0EEENS1_21CollectiveEpilogueFwdINS6_IJS8_SA_S9_EEENS6_IJNS7_ILi1EEESI_SI_EEESC_SE_Li128ELb0ELb1ELb0ELb0EEENS1_30DynamicPersistentTileSchedulerILi128ELi128ELb0ELb1ELb0EEEEEEEEEvNT_6ParamsE,@function
        .size           _ZN7cutlass13device_kernelIN5flash19enable_sm80_to_sm89INS1_16FlashAttnFwdSm80INS1_25CollectiveMainloopFwdSm80ILi4ELi1ELb0EN4cute5tupleIJNS5_1CILi128EEENS7_ILi112EEENS7_ILi64EEEEEELi64ENS_6half_tEfNS_4arch4Sm80ELb1ELb0ELb1ELb0ELb1ELb0ELb1ELb0EEENS1_21CollectiveEpilogueFwdINS6_IJS8_SA_S9_EEENS6_IJNS7_ILi1EEESI_SI_EEESC_SE_Li128ELb0ELb1ELb0ELb0EEENS1_30DynamicPersistentTileSchedulerILi128ELi128ELb0ELb1ELb0EEEEEEEEEvNT_6ParamsE,(.L_x_24 - _ZN7cutlass13device_kernelIN5flash19enable_sm80_to_sm89INS1_16FlashAttnFwdSm80INS1_25CollectiveMainloopFwdSm80ILi4ELi1ELb0EN4cute5tupleIJNS5_1CILi128EEENS7_ILi112EEENS7_ILi64EEEEEELi64ENS_6half_tEfNS_4arch4Sm80ELb1ELb0ELb1ELb0ELb1ELb0ELb1ELb0EEENS1_21CollectiveEpilogueFwdINS6_IJS8_SA_S9_EEENS6_IJNS7_ILi1EEESI_SI_EEESC_SE_Li128ELb0ELb1ELb0ELb0EEENS1_30DynamicPersistentTileSchedulerILi128ELi128ELb0ELb1ELb0EEEEEEEEEvNT_6ParamsE)
        .other          _ZN7cutlass13device_kernelIN5flash19enable_sm80_to_sm89INS1_16FlashAttnFwdSm80INS1_25CollectiveMainloopFwdSm80ILi4ELi1ELb0EN4cute5tupleIJNS5_1CILi128EEENS7_ILi112EEENS7_ILi64EEEEEELi64ENS_6half_tEfNS_4arch4Sm80ELb1ELb0ELb1ELb0ELb1ELb0ELb1ELb0EEENS1_21CollectiveEpilogueFwdINS6_IJS8_SA_S9_EEENS6_IJNS7_ILi1EEESI_SI_EEESC_SE_Li128ELb0ELb1ELb0ELb0EEENS1_30DynamicPersistentTileSchedulerILi128ELi128ELb0ELb1ELb0EEEEEEEEEvNT_6ParamsE,@"STO_CUDA_ENTRY STV_DEFAULT"
_ZN7cutlass13device_kernelIN5flash19enable_sm80_to_sm89INS1_16FlashAttnFwdSm80INS1_25CollectiveMainloopFwdSm80ILi4ELi1ELb0EN4cute5tupleIJNS5_1CILi128EEENS7_ILi112EEENS7_ILi64EEEEEELi64ENS_6half_tEfNS_4arch4Sm80ELb1ELb0ELb1ELb0ELb1ELb0ELb1ELb0EEENS1_21CollectiveEpilogueFwdINS6_IJS8_SA_S9_EEENS6_IJNS7_ILi1EEESI_SI_EEESC_SE_Li128ELb0ELb1ELb0ELb0EEENS1_30DynamicPersistentTileSchedulerILi128ELi128ELb0ELb1ELb0EEEEEEEEEvNT_6ParamsE:
[----:B------:R-:W-:Y:S01]  /*0000*/  LDC R1, c[0x0][0x37c] ;  /* 0x0000df00ff017b82 */ /* 0x000fe20000000800 */
[----:B------:R-:W-:Y:S05]  /*0010*/  EXIT ;  /* 0x000000000000794d */ /* 0x000fea0003800000 */
.L_x_6:
        /* <DEDUP_REMOVED lines=14> */
.L_x_24:


//--------------------- .text._ZN7cutlass13device_kernelIN5flash19enable_sm80_to_sm89INS1_16FlashAttnFwdSm80INS1_25CollectiveMainloopFwdSm80ILi4ELi1ELb0EN4cute5tupleIJNS5_1CILi128EEENS7_ILi112EEENS7_ILi64EEEEEELi64ENS_6half_tEfNS_4arch4Sm80ELb1ELb0ELb1ELb1ELb1ELb0ELb1ELb0EEENS1_21CollectiveEpilogueFwdINS6_IJS8_SA_S9_EEENS6_IJNS7_ILi1EEESI_SI_EEESC_SE_Li128ELb1ELb1ELb0ELb0EEENS1_19SingleTileSchedulerILb1ELb0ELb1ELi128EEEEEEEEEvNT_6ParamsE --------------------------
	.section	.text._ZN7cutlass13device_kernelIN5flash19enable_sm80_to_sm89INS1_16FlashAttnFwdSm80INS1_25CollectiveMainloopFwdSm80ILi4ELi1ELb0EN4cute5tupleIJNS5_1CILi128EEENS7_ILi112EEENS7_ILi64EEEEEELi64ENS_6half_tEfNS_4arch4Sm80ELb1ELb0ELb1ELb1ELb1ELb0ELb1ELb0EEENS1_21CollectiveEpilogueFwdINS6_IJS8_SA_S9_EEENS6_IJNS7_ILi1EEESI_SI_EEESC_SE_Li128ELb1ELb1ELb0ELb0EEENS1_19SingleTileSchedulerILb1ELb0ELb1ELi128EEEEEEEEEvNT_6ParamsE,"ax",@progbits
	.align	128
.text._ZN7cutlass13device_kernelIN5flash19enable_sm80_to_sm89INS1_16FlashAttnFwdSm80INS1_25CollectiveMainloopFwdSm80ILi4ELi1ELb0EN4cute5tupleIJNS5_1CILi128EEENS7_ILi112EEENS7_ILi64EEEEEELi64ENS_6half_tEfNS_4arch4Sm80ELb1ELb0ELb1ELb1ELb1ELb0ELb1ELb0EEENS1_21CollectiveEpilogueFwdINS6_IJS8_SA_S9_EEENS6_IJNS7_ILi1EEESI_SI_EEESC_SE_Li128ELb1ELb1ELb0ELb0EEENS1_19SingleTileSchedulerILb1ELb0ELb1ELi128EEEEEEEEEvNT_6ParamsE:
        .type           _ZN7cutlass13device_kernelIN5flash19enable_sm80_to_sm89INS1_16FlashAttnFwdSm80INS1_25CollectiveMainloopFwdSm80ILi4ELi1ELb0EN4cute5tupleIJNS5_1CILi128EEENS7_ILi112EEENS7_ILi64EEEEEELi64ENS_6half_tEfNS_4arch4Sm80ELb1ELb0ELb1ELb1ELb1ELb0ELb1ELb0EEENS1_21CollectiveEpilogueFwdINS6_IJS8_SA_S9_EEENS6_IJNS7_ILi1EEESI_SI_EEESC_SE_Li128ELb1ELb1ELb0ELb0EEENS1_19SingleTileSchedulerILb1ELb0ELb1ELi128EEEEEEEEEvNT_6ParamsE,@function
        .size           _ZN7cutlass13device_kernelIN5flash19enable_sm80_to_sm89INS1_16FlashAttnFwdSm80INS1_25CollectiveMainloopFwdSm80ILi4ELi1ELb0EN4cute5tupleIJNS5_1CILi128EEENS7_ILi112EEENS7_ILi64EEEEEELi64ENS_6half_tEfNS_4arch4Sm80ELb1ELb0ELb1ELb1ELb1ELb0ELb1ELb0EEENS1_21CollectiveEpilogueFwdINS6_IJS8_SA_S9_EEENS6_IJNS7_ILi1EEESI_SI_EEESC_SE_Li128ELb1ELb1ELb0ELb0EEENS1_19SingleTileSchedulerILb1ELb0ELb1ELi128EEEEEEEEEvNT_6ParamsE,(.L_x_25 - _ZN7cutlass13device_kernelIN5flash19enable_sm80_to_sm89INS1_16FlashAttnFwdSm80INS1_25CollectiveMainloopFwdSm80ILi4ELi1ELb0EN4cute5tupleIJNS5_1CILi128EEENS7_ILi112EEENS7_ILi64EEEEEELi64ENS_6half_tEfNS_4arch4Sm80ELb1ELb0ELb1ELb1ELb1ELb0ELb1ELb0EEENS1_21CollectiveEpilogueFwdINS6_IJS8_SA_S9_EEENS6_IJNS7_ILi1EEESI_SI_EEESC_SE_Li128ELb1ELb1ELb0ELb0EEENS1_19SingleTileSchedulerILb1ELb0ELb1ELi128EEEEEEEEEvNT_6ParamsE)
        .other          _ZN7cutlass13device_kernelIN5flash19enable_sm80_to_sm89INS1_16FlashAttnFwdSm80INS1_25CollectiveMainloopFwdSm80ILi4ELi1ELb0EN4cute5tupleIJNS5_1CILi128EEENS7_ILi112EEENS7_ILi64EEEEEELi64ENS_6half_tEfNS_4arch4Sm80ELb1ELb0ELb1ELb1ELb1ELb0ELb1ELb0EEENS1_21CollectiveEpilogueFwdINS6_IJS8_SA_S9_EEENS6_IJNS7_ILi1EEESI_SI_EEESC_SE_Li128ELb1ELb1ELb0ELb0EEENS1_19SingleTileSchedulerILb1ELb0ELb1ELi128EEEEEEEEEvNT_6ParamsE,@"STO_CUDA_ENTRY STV_DEFAULT"
_ZN7cutlass13device_kernelIN5flash19enable_sm80_to_sm89INS1_16FlashAttnFwdSm80INS1_25CollectiveMainloopFwdSm80ILi4ELi1ELb0EN4cute5tupleIJNS5_1CILi128EEENS7_ILi112EEENS7_ILi64EEEEEELi64ENS_6half_tEfNS_4arch4Sm80ELb1ELb0ELb1ELb1ELb1ELb0ELb1ELb0EEENS1_21CollectiveEpilogueFwdINS6_IJS8_SA_S9_EEENS6_IJNS7_ILi1EEESI_SI_EEESC_SE_Li128ELb1ELb1ELb0ELb0EEENS1_19SingleTileSchedulerILb1ELb0ELb1ELi128EEEEEEEEEvNT_6ParamsE:
[----:B------:R-:W-:Y:S01]  /*0000*/  LDC R1, c[0x0][0x37c] ;  /* 0x0000df00ff017b82 */ /* 0x000fe20000000800 */
[----:B------:R-:W-:Y:S05]  /*0010*/  EXIT ;  /* 0x000000000000794d */ /* 0x000fea0003800000 */
.L_x_7:
        /* <DEDUP_REMOVED lines=14> */
.L_x_25:


//--------------------- .text._ZN7cutlass13device_kernelIN5flash19enable_sm80_to_sm89INS1_16FlashAttnFwdSm80INS1_25CollectiveMainloopFwdSm80ILi4ELi1ELb0EN4cute5tupleIJNS5_1CILi128EEENS7_ILi112EEENS7_ILi64EEEEEELi64ENS_6half_tEfNS_4arch4Sm80ELb1ELb0ELb1ELb1ELb1ELb1ELb1ELb0EEENS1_21CollectiveEpilogueFwdINS6_IJS8_SA_S9_EEENS6_IJNS7_ILi1EEESI_SI_EEESC_SE_Li128ELb1ELb1ELb0ELb0EEENS1_19SingleTileSchedulerILb1ELb0ELb1ELi128EEEEEEEEEvNT_6ParamsE --------------------------
	.section	.text._ZN7cutlass13device_kernelIN5flash19enable_sm80_to_sm89INS1_16FlashAttnFwdSm80INS1_25CollectiveMainloopFwdSm80ILi4ELi1ELb0EN4cute5tupleIJNS5_1CILi128EEENS7_ILi112EEENS7_ILi64EEEEEELi64ENS_6half_tEfNS_4arch4Sm80ELb1ELb0ELb1ELb1ELb1ELb1ELb1ELb0EEENS1_21CollectiveEpilogueFwdINS6_IJS8_SA_S9_EEENS6_IJNS7_ILi1EEESI_SI_EEESC_SE_Li128ELb1ELb1ELb0ELb0EEENS1_19SingleTileSchedulerILb1ELb0ELb1ELi128EEEEEEEEEvNT_6ParamsE,"ax",@progbits
	.align	128
.text._ZN7cutlass13device_kernelIN5flash19enable_sm80_to_sm89INS1_16FlashAttnFwdSm80INS1_25CollectiveMainloopFwdSm80ILi4ELi1ELb0EN4cute5tupleIJNS5_1CILi128EEENS7_ILi112EEENS7_ILi64EEEEEELi64ENS_6half_tEfNS_4arch4Sm80ELb1ELb0ELb1ELb1ELb1ELb1ELb1ELb0EEENS1_21CollectiveEpilogueFwdINS6_IJS8_SA_S9_EEENS6_IJNS7_ILi1EEESI_SI_EEESC_SE_Li128ELb1ELb1ELb0ELb0EEENS1_19SingleTileSchedulerILb1ELb0ELb1ELi128EEEEEEEEEvNT_6ParamsE:
        .type           _ZN7cutlass13device_kernelIN5flash19enable_sm80_to_sm89INS1_16FlashAttnFwdSm80INS1_25CollectiveMainloopFwdSm80ILi4ELi1ELb0EN4cute5tupleIJNS5_1CILi128EEENS7_ILi112EEENS7_ILi64EEEEEELi64ENS_6half_tEfNS_4arch4Sm80ELb1ELb0ELb1ELb1ELb1ELb1ELb1ELb0EEENS1_21CollectiveEpilogueFwdINS6_IJS8_SA_S9_EEENS6_IJNS7_ILi1EEESI_SI_EEESC_SE_Li128ELb1ELb1ELb0ELb0EEENS1_19SingleTileSchedulerILb1ELb0ELb1ELi128EEEEEEEEEvNT_6ParamsE,@function
        .size           _ZN7cutlass13device_kernelIN5flash19enable_sm80_to_sm89INS1_16FlashAttnFwdSm80INS1_25CollectiveMainloopFwdSm80ILi4ELi1ELb0EN4cute5tupleIJNS5_1CILi128EEENS7_ILi112EEENS7_ILi64EEEEEELi64ENS_6half_tEfNS_4arch4Sm80ELb1ELb0ELb1ELb1ELb1ELb1ELb1ELb0EEENS1_21CollectiveEpilogueFwdINS6_IJS8_SA_S9_EEENS6_IJNS7_ILi1EEESI_SI_EEESC_SE_Li128ELb1ELb1ELb0ELb0EEENS1_19SingleTileSchedulerILb1ELb0ELb1ELi128EEEEEEEEEvNT_6ParamsE,(.L_x_26 - _ZN7cutlass13device_kernelIN5flash19enable_sm80_to_sm89INS1_16FlashAttnFwdSm80INS1_25CollectiveMainloopFwdSm80ILi4ELi1ELb0EN4cute5tupleIJNS5_1CILi128EEENS7_ILi112EEENS7_ILi64EEEEEELi64ENS_6half_tEfNS_4arch4Sm80ELb1ELb0ELb1ELb1ELb1ELb1ELb1ELb0EEENS1_21CollectiveEpilogueFwdINS6_IJS8_SA_S9_EEENS6_IJNS7_ILi1EEESI_SI_EEESC_SE_Li128ELb1ELb1ELb0ELb0EEENS1_19SingleTileSchedulerILb1ELb0ELb1ELi128EEEEEEEEEvNT_6ParamsE)
        .other          _ZN7cutlass13device_kernelIN5flash19enable_sm80_to_sm89INS1_16FlashAttnFwdSm80INS1_25CollectiveMainloopFwdSm80ILi4ELi1ELb0EN4cute5tupleIJNS5_1CILi128EEENS7_ILi112EEENS7_ILi64EEEEEELi64ENS_6half_tEfNS_4arch4Sm80ELb1ELb0ELb1ELb1ELb1ELb1ELb1ELb0EEENS1_21CollectiveEpilogueFwdINS6_IJS8_SA_S9_EEENS6_IJNS7_ILi1EEESI_SI_EEESC_SE_Li128ELb1ELb1ELb0ELb0EEENS1_19SingleTileSchedulerILb1ELb0ELb1ELi128EEEEEEEEEvNT_6ParamsE,@"STO_CUDA_ENTRY STV_DEFAULT"
_ZN7cutlass13device_kernelIN5flash19enable_sm80_to_sm89INS1_16FlashAttnFwdSm80INS1_25CollectiveMainloopFwdSm80ILi4ELi1ELb0EN4cute5tupleIJNS5_1CILi128EEENS7_ILi112EEENS7_ILi64EEEEEELi64ENS_6half_tEfNS_4arch4Sm80ELb1ELb0ELb1ELb1ELb1ELb1ELb1ELb0EEENS1_21CollectiveEpilogueFwdINS6_IJS8_SA_S9_EEENS6_IJNS7_ILi1EEESI_SI_EEESC_SE_Li128ELb1ELb1ELb0ELb0EEENS1_19SingleTileSchedulerILb1ELb0ELb1ELi128EEEEEEEEEvNT_6ParamsE:
[----:B------:R-:W-:Y:S01]  /*0000*/  LDC R1, c[0x0][0x37c] ;  /* 0x0000df00ff017b82 */ /* 0x000fe20000000800 */
[----:B------:R-:W-:Y:S05]  /*0010*/  EXIT ;  /* 0x000000000000794d */ /* 0x000fea0003800000 */
.L_x_8:
        /* <DEDUP_REMOVED lines=14> */
.L_x_26:


//--------------------- .text._ZN7cutlass13device_kernelIN5flash19enable_sm80_to_sm89INS1_16FlashAttnFwdSm80INS1_25CollectiveMainloopFwdSm80ILi4ELi1ELb0EN4cute5tupleIJNS5_1CILi128EEENS7_ILi112EEENS7_ILi64EEEEEELi64ENS_6half_tEfNS_4arch4Sm80ELb0ELb0ELb0ELb0ELb1ELb0ELb1ELb0EEENS1_21CollectiveEpilogueFwdINS6_IJS8_SA_S9_EEENS6_IJNS7_ILi1EEESI_SI_EEESC_SE_Li128ELb0ELb1ELb0ELb0EEENS1_19SingleTileSchedulerILb0ELb0ELb1ELi128EEEEEEEEEvNT_6ParamsE --------------------------
	.section	.text._ZN7cutlass13device_kernelIN5flash19enable_sm80_to_sm89INS1_16FlashAttnFwdSm80INS1_25CollectiveMainloopFwdSm80ILi4ELi1ELb0EN4cute5tupleIJNS5_1CILi128EEENS7_ILi112EEENS7_ILi64EEEEEELi64ENS_6half_tEfNS_4arch4Sm80ELb0ELb0ELb0ELb0ELb1ELb0ELb1ELb0EEENS1_21CollectiveEpilogueFwdINS6_IJS8_SA_S9_EEENS6_IJNS7_ILi1EEESI_SI_EEESC_SE_Li128ELb0ELb1ELb0ELb0EEENS1_19SingleTileSchedulerILb0ELb0ELb1ELi128EEEEEEEEEvNT_6ParamsE,"ax",@progbits
	.align	128
.text._ZN7cutlass13device_kernelIN5flash19enable_sm80_to_sm89INS1_16FlashAttnFwdSm80INS1_25CollectiveMainloopFwdSm80ILi4ELi1ELb0EN4cute5tupleIJNS5_1CILi128EEENS7_ILi112EEENS7_ILi64EEEEEELi64ENS_6half_tEfNS_4arch4Sm80ELb0ELb0ELb0ELb0ELb1ELb0ELb1ELb0EEENS1_21CollectiveEpilogueFwdINS6_IJS8_SA_S9_EEENS6_IJNS7_ILi1EEESI_SI_EEESC_SE_Li128ELb0ELb1ELb0ELb0EEENS1_19SingleTileSchedulerILb0ELb0ELb1ELi128EEEEEEEEEvNT_6ParamsE:
        .type           _ZN7cutlass13device_kernelIN5flash19enable_sm80_to_sm89INS1_16FlashAttnFwdSm80INS1_25CollectiveMainloopFwdSm80ILi4ELi1ELb0EN4cute5tupleIJNS5_1CILi128EEENS7_ILi112EEENS7_ILi64EEEEEELi64ENS_6half_tEfNS_4arch4Sm80ELb0ELb0ELb0ELb0ELb1ELb0ELb1ELb0EEENS1_21CollectiveEpilogueFwdINS6_IJS8_SA_S9_EEENS6_IJNS7_ILi1EEESI_SI_EEESC_SE_Li128ELb0ELb1ELb0ELb0EEENS1_19SingleTileSchedulerILb0ELb0ELb1ELi128EEEEEEEEEvNT_6ParamsE,@function
        .size           _ZN7cutlass13device_kernelIN5flash19enable_sm80_to_sm89INS1_16FlashAttnFwdSm80INS1_25CollectiveMainloopFwdSm80ILi4ELi1ELb0EN4cute5tupleIJNS5_1CILi128EEENS7_ILi112EEENS7_ILi64EEEEEELi64ENS_6half_tEfNS_4arch4Sm80ELb0ELb0ELb0ELb0ELb1ELb0ELb1ELb0EEENS1_21CollectiveEpilogueFwdINS6_IJS8_SA_S9_EEENS6_IJNS7_ILi1EEESI_SI_EEESC_SE_Li128ELb0ELb1ELb0ELb0EEENS1_19SingleTileSchedulerILb0ELb0ELb1ELi128EEEEEEEEEvNT_6ParamsE,(.L_x_27 - _ZN7cutlass13device_kernelIN5flash19enable_sm80_to_sm89INS1_16FlashAttnFwdSm80INS1_25CollectiveMainloopFwdSm80ILi4ELi1ELb0EN4cute5tupleIJNS5_1CILi128EEENS7_ILi112EEENS7_ILi64EEEEEELi64ENS_6half_tEfNS_4arch4Sm80ELb0ELb0ELb0ELb0ELb1ELb0ELb1ELb0EEENS1_21CollectiveEpilogueFwdINS6_IJS8_SA_S9_EEENS6_IJNS7_ILi1EEESI_SI_EEESC_SE_Li128ELb0ELb1ELb0ELb0EEENS1_19SingleTileSchedulerILb0ELb0ELb1ELi128EEEEEEEEEvNT_6ParamsE)
        .other          _ZN7cutlass13device_kernelIN5flash19enable_sm80_to_sm89INS1_16FlashAttnFwdSm80INS1_25CollectiveMainloopFwdSm80ILi4ELi1ELb0EN4cute5tupleIJNS5_1CILi128EEENS7_ILi112EEENS7_ILi64EEEEEELi64ENS_6half_tEfNS_4arch4Sm80ELb0ELb0ELb0ELb0ELb1ELb0ELb1ELb0EEENS1_21CollectiveEpilogueFwdINS6_IJS8_SA_S9_EEENS6_IJNS7_ILi1EEESI_SI_EEESC_SE_Li128ELb0ELb1ELb0ELb0EEENS1_19SingleTileSchedulerILb0ELb0ELb1ELi128EEEEEEEEEvNT_6ParamsE,@"STO_CUDA_ENTRY STV_DEFAULT"
_ZN7cutlass13device_kernelIN5flash19enable_sm80_to_sm89INS1_16FlashAttnFwdSm80INS1_25CollectiveMainloopFwdSm80ILi4ELi1ELb0EN4cute5tupleIJNS5_1CILi128EEENS7_ILi112EEENS7_ILi64EEEEEELi64ENS_6half_tEfNS_4arch4Sm80ELb0ELb0ELb0ELb0ELb1ELb0ELb1ELb0EEENS1_21CollectiveEpilogueFwdINS6_IJS8_SA_S9_EEENS6_IJNS7_ILi1EEESI_SI_EEESC_SE_Li128ELb0ELb1ELb0ELb0EEENS1_19SingleTileSchedulerILb0ELb0ELb1ELi128EEEEEEEEEvNT_6ParamsE:
[----:B------:R-:W-:Y:S01]  /*0000*/  LDC R1, c[0x0][0x37c] ;  /* 0x0000df00ff017b82 */ /* 0x000fe20000000800 */
[----:B------:R-:W-:Y:S05]  /*0010*/  EXIT ;  /* 0x000000000000794d */ /* 0x000fea0003800000 */
.L_x_9:
        /* <DEDUP_REMOVED lines=14> */
.L_x_27:


//--------------------- .text._ZN7cutlass13device_kernelIN5flash19enable_sm80_to_sm89INS1_16FlashAttnFwdSm80INS1_25CollectiveMainloopFwdSm80ILi4ELi1ELb0EN4cute5tupleIJNS5_1CILi128EEENS7_ILi112EEENS7_ILi64EEEEEELi64ENS_6half_tEfNS_4arch4Sm80ELb0ELb0ELb0ELb1ELb1ELb0ELb1ELb0EEENS1_21CollectiveEpilogueFwdINS6_IJS8_SA_S9_EEENS6_IJNS7_ILi1EEESI_SI_EEESC_SE_Li128ELb1ELb1ELb0ELb0EEENS1_19SingleTileSchedulerILb1ELb0ELb1ELi128EEEEEEEEEvNT_6ParamsE --------------------------
	.section	.text._ZN7cutlass13device_kernelIN5flash19enable_sm80_to_sm89INS1_16FlashAttnFwdSm80INS1_25CollectiveMainloopFwdSm80ILi4ELi1ELb0EN4cute5tupleIJNS5_1CILi128EEENS7_ILi112EEENS7_ILi64EEEEEELi64ENS_6half_tEfNS_4arch4Sm80ELb0ELb0ELb0ELb1ELb1ELb0ELb1ELb0EEENS1_21CollectiveEpilogueFwdINS6_IJS8_SA_S9_EEENS6_IJNS7_ILi1EEESI_SI_EEESC_SE_Li128ELb1ELb1ELb0ELb0EEENS1_19SingleTileSchedulerILb1ELb0ELb1ELi128EEEEEEEEEvNT_6ParamsE,"ax",@progbits
	.align	128
.text._ZN7cutlass13device_kernelIN5flash19enable_sm80_to_sm89INS1_16FlashAttnFwdSm80INS1_25CollectiveMainloopFwdSm80ILi4ELi1ELb0EN4cute5tupleIJNS5_1CILi128EEENS7_ILi112EEENS7_ILi64EEEEEELi64ENS_6half_tEfNS_4arch4Sm80ELb0ELb0ELb0ELb1ELb1ELb0ELb1ELb0EEENS1_21CollectiveEpilogueFwdINS6_IJS8_SA_S9_EEENS6_IJNS7_ILi1EEESI_SI_EEESC_SE_Li128ELb1ELb1ELb0ELb0EEENS1_19SingleTileSchedulerILb1ELb0ELb1ELi128EEEEEEEEEvNT_6ParamsE:
        .type           _ZN7cutlass13device_kernelIN5flash19enable_sm80_to_sm89INS1_16FlashAttnFwdSm80INS1_25CollectiveMainloopFwdSm80ILi4ELi1ELb0EN4cute5tupleIJNS5_1CILi128EEENS7_ILi112EEENS7_ILi64EEEEEELi64ENS_6half_tEfNS_4arch4Sm80ELb0ELb0ELb0ELb1ELb1ELb0ELb1ELb0EEENS1_21CollectiveEpilogueFwdINS6_IJS8_SA_S9_EEENS6_IJNS7_ILi1EEESI_SI_EEESC_SE_Li128ELb1ELb1ELb0ELb0EEENS1_19SingleTileSchedulerILb1ELb0ELb1ELi128EEEEEEEEEvNT_6ParamsE,@function
        .size           _ZN7cutlass13device_kernelIN5flash19enable_sm80_to_sm89INS1_16FlashAttnFwdSm80INS1_25CollectiveMainloopFwdSm80ILi4ELi1ELb0EN4cute5tupleIJNS5_1CILi128EEENS7_ILi112EEENS7_ILi64EEEEEELi64ENS_6half_tEfNS_4arch4Sm80ELb0ELb0ELb0ELb1ELb1ELb0ELb1ELb0EEENS1_21CollectiveEpilogueFwdINS6_IJS8_SA_S9_EEENS6_IJNS7_ILi1EEESI_SI_EEESC_SE_Li128ELb1ELb1ELb0ELb0EEENS1_19SingleTileSchedulerILb1ELb0ELb1ELi128EEEEEEEEEvNT_6ParamsE,(.L_x_28 - _ZN7cutlass13device_kernelIN5flash19enable_sm80_to_sm89INS1_16FlashAttnFwdSm80INS1_25CollectiveMainloopFwdSm80ILi4ELi1ELb0EN4cute5tupleIJNS5_1CILi128EEENS7_ILi112EEENS7_ILi64EEEEEELi64ENS_6half_tEfNS_4arch4Sm80ELb0ELb0ELb0ELb1ELb1ELb0ELb1ELb0EEENS1_21CollectiveEpilogueFwdINS6_IJS8_SA_S9_EEENS6_IJNS7_ILi1EEESI_SI_EEESC_SE_Li128ELb1ELb1ELb0ELb0EEENS1_19SingleTileSchedulerILb1ELb0ELb1ELi128EEEEEEEEEvNT_6ParamsE)
        .other          _ZN7cutlass13device_kernelIN5flash19enable_sm80_to_sm89INS1_16FlashAttnFwdSm80INS1_25CollectiveMainloopFwdSm80ILi4ELi1ELb0EN4cute5tupleIJNS5_1CILi128EEENS7_ILi112EEENS7_ILi64EEEEEELi64ENS_6half_tEfNS_4arch4Sm80ELb0ELb0ELb0ELb1ELb1ELb0ELb1ELb0EEENS1_21CollectiveEpilogueFwdINS6_IJS8_SA_S9_EEENS6_IJNS7_ILi1EEESI_SI_EEESC_SE_Li128ELb1ELb1ELb0ELb0EEENS1_19SingleTileSchedulerILb1ELb0ELb1ELi128EEEEEEEEEvNT_6ParamsE,@"STO_CUDA_ENTRY STV_DEFAULT"
_ZN7cutlass13device_kernelIN5flash19enable_sm80_to_sm89INS1_16FlashAttnFwdSm80INS1_25CollectiveMainloopFwdSm80ILi4ELi1ELb0EN4cute5tupleIJNS5_1CILi128EEENS7_ILi112EEENS7_ILi64EEEEEELi64ENS_6half_tEfNS_4arch4Sm80ELb0ELb0ELb0ELb1ELb1ELb0ELb1ELb0EEENS1_21CollectiveEpilogueFwdINS6_IJS8_SA_S9_EEENS6_IJNS7_ILi1EEESI_SI_EEESC_SE_Li128ELb1ELb1ELb0ELb0EEENS1_19SingleTileSchedulerILb1ELb0ELb1ELi128EEEEEEEEEvNT_6ParamsE:
[----:B------:R-:W-:Y:S01]  /*0000*/  LDC R1, c[0x0][0x37c] ;  /* 0x0000df00ff017b82 */ /* 0x000fe20000000800 */
[----:B------:R-:W-:Y:S05]  /*0010*/  EXIT ;  /* 0x000000000000794d */ /* 0x000fea0003800000 */
.L_x_10:
        /* <DEDUP_REMOVED lines=14> */
.L_x_28:


//--------------------- .text._ZN7cutlass13device_kernelIN5flash19enable_sm80_to_sm89INS1_16FlashAttnFwdSm80INS1_25CollectiveMainloopFwdSm80ILi4ELi1ELb0EN4cute5tupleIJNS5_1CILi128EEENS7_ILi112EEENS7_ILi64EEEEEELi64ENS_6half_tEfNS_4arch4Sm80ELb0ELb0ELb0ELb1ELb1ELb1ELb1ELb0EEENS1_21CollectiveEpilogueFwdINS6_IJS8_SA_S9_EEENS6_IJNS7_ILi1EEESI_SI_EEESC_SE_Li128ELb1ELb1ELb0ELb0EEENS1_19SingleTileSchedulerILb1ELb0ELb1ELi128EEEEEEEEEvNT_6ParamsE --------------------------
	.section	.text._ZN7cutlass13device_kernelIN5flash19enable_sm80_to_sm89INS1_16FlashAttnFwdSm80INS1_25CollectiveMainloopFwdSm80ILi4ELi1ELb0EN4cute5tupleIJNS5_1CILi128EEENS7_ILi112EEENS7_ILi64EEEEEELi64ENS_6half_tEfNS_4arch4Sm80ELb0ELb0ELb0ELb1ELb1ELb1ELb1ELb0EEENS1_21CollectiveEpilogueFwdINS6_IJS8_SA_S9_EEENS6_IJNS7_ILi1EEESI_SI_EEESC_SE_Li128ELb1ELb1ELb0ELb0EEENS1_19SingleTileSchedulerILb1ELb0ELb1ELi128EEEEEEEEEvNT_6ParamsE,"ax",@progbits
	.align	128
.text._ZN7cutlass13device_kernelIN5flash19enable_sm80_to_sm89INS1_16FlashAttnFwdSm80INS1_25CollectiveMainloopFwdSm80ILi4ELi1ELb0EN4cute5tupleIJNS5_1CILi128EEENS7_ILi112EEENS7_ILi64EEEEEELi64ENS_6half_tEfNS_4arch4Sm80ELb0ELb0ELb0ELb1ELb1ELb1ELb1ELb0EEENS1_21CollectiveEpilogueFwdINS6_IJS8_SA_S9_EEENS6_IJNS7_ILi1EEESI_SI_EEESC_SE_Li128ELb1ELb1ELb0ELb0EEENS1_19SingleTileSchedulerILb1ELb0ELb1ELi128EEEEEEEEEvNT_6ParamsE:
        .type           _ZN7cutlass13device_kernelIN5flash19enable_sm80_to_sm89INS1_16FlashAttnFwdSm80INS1_25CollectiveMainloopFwdSm80ILi4ELi1ELb0EN4cute5tupleIJNS5_1CILi128EEENS7_ILi112EEENS7_ILi64EEEEEELi64ENS_6half_tEfNS_4arch4Sm80ELb0ELb0ELb0ELb1ELb1ELb1ELb1ELb0EEENS1_21CollectiveEpilogueFwdINS6_IJS8_SA_S9_EEENS6_IJNS7_ILi1EEESI_SI_EEESC_SE_Li128ELb1ELb1ELb0ELb0EEENS1_19SingleTileSchedulerILb1ELb0ELb1ELi128EEEEEEEEEvNT_6ParamsE,@function
        .size           _ZN7cutlass13device_kernelIN5flash19enable_sm80_to_sm89INS1_16FlashAttnFwdSm80INS1_25CollectiveMainloopFwdSm80ILi4ELi1ELb0EN4cute5tupleIJNS5_1CILi128EEENS7_ILi112EEENS7_ILi64EEEEEELi64ENS_6half_tEfNS_4arch4Sm80ELb0ELb0ELb0ELb1ELb1ELb1ELb1ELb0EEENS1_21CollectiveEpilogueFwdINS6_IJS8_SA_S9_EEENS6_IJNS7_ILi1EEESI_SI_EEESC_SE_Li128ELb1ELb1ELb0ELb0EEENS1_19SingleTileSchedulerILb1ELb0ELb1ELi128EEEEEEEEEvNT_6ParamsE,(.L_x_29 - _ZN7cutlass13device_kernelIN5flash19enable_sm80_to_sm89INS1_16FlashAttnFwdSm80INS1_25CollectiveMainloopFwdSm80ILi4ELi1ELb0EN4cute5tupleIJNS5_1CILi128EEENS7_ILi112EEENS7_ILi64EEEEEELi64ENS_6half_tEfNS_4arch4Sm80ELb0ELb0ELb0ELb1ELb1ELb1ELb1ELb0EEENS1_21CollectiveEpilogueFwdINS6_IJS8_SA_S9_EEENS6_IJNS7_ILi1EEESI_SI_EEESC_SE_Li128ELb1ELb1ELb0ELb0EEENS1_19SingleTileSchedulerILb1ELb0ELb1ELi128EEEEEEEEEvNT_6ParamsE)
        .other          _ZN7cutlass13device_kernelIN5flash19enable_sm80_to_sm89INS1_16FlashAttnFwdSm80INS1_25CollectiveMainloopFwdSm80ILi4ELi1ELb0EN4cute5tupleIJNS5_1CILi128EEENS7_ILi112EEENS7_ILi64EEEEEELi64ENS_6half_tEfNS_4arch4Sm80ELb0ELb0ELb0ELb1ELb1ELb1ELb1ELb0EEENS1_21CollectiveEpilogueFwdINS6_IJS8_SA_S9_EEENS6_IJNS7_ILi1EEESI_SI_EEESC_SE_Li128ELb1ELb1ELb0ELb0EEENS1_19SingleTileSchedulerILb1ELb0ELb1ELi128EEEEEEEEEvNT_6ParamsE,@"STO_CUDA_ENTRY STV_DEFAULT"
_ZN7cutlass13device_kernelIN5flash19enable_sm80_to_sm89INS1_16FlashAttnFwdSm80INS1_25CollectiveMainloopFwdSm80ILi4ELi1ELb0EN4cute5tupleIJNS5_1CILi128EEENS7_ILi112EEENS7_ILi64EEEEEELi64ENS_6half_tEfNS_4arch4Sm80ELb0ELb0ELb0ELb1ELb1ELb1ELb1ELb0EEENS1_21CollectiveEpilogueFwdINS6_IJS8_SA_S9_EEENS6_IJNS7_ILi1EEESI_SI_EEESC_SE_Li128ELb1ELb1ELb0ELb0EEENS1_19SingleTileSchedulerILb1ELb0ELb1ELi128EEEEEEEEEvNT_6ParamsE:
[----:B------:R-:W-:Y:S01]  /*0000*/  LDC R1, c[0x0][0x37c] ;  /* 0x0000df00ff017b82 */ /* 0x000fe20000000800 */
[----:B------:R-:W-:Y:S05]  /*0010*/  EXIT ;  /* 0x000000000000794d */ /* 0x000fea0003800000 */
.L_x_11:
        /* <DEDUP_REMOVED lines=14> */
.L_x_29:


//--------------------- .text._ZN7cutlass13device_kernelIN5flash19enable_sm80_to_sm89INS1_16FlashAttnFwdSm80INS1_25CollectiveMainloopFwdSm80ILi4ELi1ELb0EN4cute5tupleIJNS5_1CILi128EEENS7_ILi96EEENS7_ILi64EEEEEELi64ENS_6half_tEfNS_4arch4Sm80ELb0ELb1ELb0ELb0ELb1ELb0ELb1ELb0EEENS1_21CollectiveEpilogueFwdINS6_IJS8_SA_S9_EEENS6_IJNS7_ILi1EEESI_SI_EEESC_SE_Li128ELb0ELb1ELb0ELb0EEENS1_19SingleTileSchedulerILb0ELb0ELb1ELi128EEEEEEEEEvNT_6ParamsE --------------------------
	.section	.text._ZN7cutlass13device_kernelIN5flash19enable_sm80_to_sm89INS1_16FlashAttnFwdSm80INS1_25CollectiveMainloopFwdSm80ILi4ELi1ELb0EN4cute5tupleIJNS5_1CILi128EEENS7_ILi96EEENS7_ILi64EEEEEELi64ENS_6half_tEfNS_4arch4Sm80ELb0ELb1ELb0ELb0ELb1ELb0ELb1ELb0EEENS1_21CollectiveEpilogueFwdINS6_IJS8_SA_S9_EEENS6_IJNS7_ILi1EEESI_SI_EEESC_SE_Li128ELb0ELb1ELb0ELb0EEENS1_19SingleTileSchedulerILb0ELb0ELb1ELi128EEEEEEEEEvNT_6ParamsE,"ax",@progbits
	.align	128
.text._ZN7cutlass13device_kernelIN5flash19enable_sm80_to_sm89INS1_16FlashAttnFwdSm80INS1_25CollectiveMainloopFwdSm80ILi4ELi1ELb0EN4cute5tupleIJNS5_1CILi128EEENS7_ILi96EEENS7_ILi64EEEEEELi64ENS_6half_tEfNS_4arch4Sm80ELb0ELb1ELb0ELb0ELb1ELb0ELb1ELb0EEENS1_21CollectiveEpilogueFwdINS6_IJS8_SA_S9_EEENS6_IJNS7_ILi1EEESI_SI_EEESC_SE_Li128ELb0ELb1ELb0ELb0EEENS1_19SingleTileSchedulerILb0ELb0ELb1ELi128EEEEEEEEEvNT_6ParamsE:
        .type           _ZN7cutlass13device_kernelIN5flash19enable_sm80_to_sm89INS1_16FlashAttnFwdSm80INS1_25CollectiveMainloopFwdSm80ILi4ELi1ELb0EN4cute5tupleIJNS5_1CILi128EEENS7_ILi96EEENS7_ILi64EEEEEELi64ENS_6half_tEfNS_4arch4Sm80ELb0ELb1ELb0ELb0ELb1ELb0ELb1ELb0EEENS1_21CollectiveEpilogueFwdINS6_IJS8_SA_S9_EEENS6_IJNS7_ILi1EEESI_SI_EEESC_SE_Li128ELb0ELb1ELb0ELb0EEENS1_19SingleTileSchedulerILb0ELb0ELb1ELi128EEEEEEEEEvNT_6ParamsE,@function
        .size           _ZN7cutlass13device_kernelIN5flash19enable_sm80_to_sm89INS1_16FlashAttnFwdSm80INS1_25CollectiveMainloopFwdSm80ILi4ELi1ELb0EN4cute5tupleIJNS5_1CILi128EEENS7_ILi96EEENS7_ILi64EEEEEELi64ENS_6half_tEfNS_4arch4Sm80ELb0ELb1ELb0ELb0ELb1ELb0ELb1ELb0EEENS1_21CollectiveEpilogueFwdINS6_IJS8_SA_S9_EEENS6_IJNS7_ILi1EEESI_SI_EEESC_SE_Li128ELb0ELb1ELb0ELb0EEENS1_19SingleTileSchedulerILb0ELb0ELb1ELi128EEEEEEEEEvNT_6ParamsE,(.L_x_30 - _ZN7cutlass13device_kernelIN5flash19enable_sm80_to_sm89INS1_16FlashAttnFwdSm80INS1_25CollectiveMainloopFwdSm80ILi4ELi1ELb0EN4cute5tupleIJNS5_1CILi128EEENS7_ILi96EEENS7_ILi64EEEEEELi64ENS_6half_tEfNS_4arch4Sm80ELb0ELb1ELb0ELb0ELb1ELb0ELb1ELb0EEENS1_21CollectiveEpilogueFwdINS6_IJS8_SA_S9_EEENS6_IJNS7_ILi1EEESI_SI_EEESC_SE_Li128ELb0ELb1ELb0ELb0EEENS1_19SingleTileSchedulerILb0ELb0ELb1ELi128EEEEEEEEEvNT_6ParamsE)
        .other          _ZN7cutlass13device_kernelIN5flash19enable_sm80_to_sm89INS1_16FlashAttnFwdSm80INS1_25CollectiveMainloopFwdSm80ILi4ELi1ELb0EN4cute5tupleIJNS5_1CILi128EEENS7_ILi96EEENS7_ILi64EEEEEELi64ENS_6half_tEfNS_4arch4Sm80ELb0ELb1ELb0ELb0ELb1ELb0ELb1ELb0EEENS1_21CollectiveEpilogueFwdINS6_IJS8_SA_S9_EEENS6_IJNS7_ILi1EEESI_SI_EEESC_SE_Li128ELb0ELb1ELb0ELb0EEENS1_19SingleTileSchedulerILb0ELb0ELb1ELi128EEEEEEEEEvNT_6ParamsE,@"STO_CUDA_ENTRY STV_DEFAULT"
_ZN7cutlass13device_kernelIN5flash19enable_sm80_to_sm89INS1_16FlashAttnFwdSm80INS1_25CollectiveMainloopFwdSm80ILi4ELi1ELb0EN4cute5tupleIJNS5_1CILi128EEENS7_ILi96EEENS7_ILi64EEEEEELi64ENS_6half_tEfNS_4arch4Sm80ELb0ELb1ELb0ELb0ELb1ELb0ELb1ELb0EEENS1_21CollectiveEpilogueFwdINS6_IJS8_SA_S9_EEENS6_IJNS7_ILi1EEESI_SI_EEESC_SE_Li128ELb0ELb1ELb0ELb0EEENS1_19SingleTileSchedulerILb0ELb0ELb1ELi128EEEEEEEEEvNT_6ParamsE:
[----:B------:R-:W-:Y:S01]  /*0000*/  LDC R1, c[0x0][0x37c] ;  /* 0x0000df00ff017b82 */ /* 0x000fe20000000800 */
[----:B------:R-:W-:Y:S05]  /*0010*/  EXIT ;  /* 0x000000000000794d */ /* 0x000fea0003800000 */
.L_x_12:
        /* <DEDUP_REMOVED lines=14> */
.L_x_30:


//--------------------- .text._ZN7cutlass13device_kernelIN5flash19enable_sm80_to_sm89INS1_16FlashAttnFwdSm80INS1_25CollectiveMainloopFwdSm80ILi4ELi1ELb0EN4cute5tupleIJNS5_1CILi128EEENS7_ILi96EEENS7_ILi64EEEEEELi64ENS_6half_tEfNS_4arch4Sm80ELb0ELb1ELb0ELb1ELb1ELb0ELb1ELb0EEENS1_21CollectiveEpilogueFwdINS6_IJS8_SA_S9_EEENS6_IJNS7_ILi1EEESI_SI_EEESC_SE_Li128ELb1ELb1ELb0ELb0EEENS1_19SingleTileSchedulerILb1ELb0ELb1ELi128EEEEEEEEEvNT_6ParamsE --------------------------
	.section	.text._ZN7cutlass13device_kernelIN5flash19enable_sm80_to_sm89INS1_16FlashAttnFwdSm80INS1_25CollectiveMainloopFwdSm80ILi4ELi1ELb0EN4cute5tupleIJNS5_1CILi128EEENS7_ILi96EEENS7_ILi64EEEEEELi64ENS_6half_tEfNS_4arch4Sm80ELb0ELb1ELb0ELb1ELb1ELb0ELb1ELb0EEENS1_21CollectiveEpilogueFwdINS6_IJS8_SA_S9_EEENS6_IJNS7_ILi1EEESI_SI_EEESC_SE_Li128ELb1ELb1ELb0ELb0EEENS1_19SingleTileSchedulerILb1ELb0ELb1ELi128EEEEEEEEEvNT_6ParamsE,"ax",@progbits
	.align	128
.text._ZN7cutlass13device_kernelIN5flash19enable_sm80_to_sm89INS1_16FlashAttnFwdSm80INS1_25CollectiveMainloopFwdSm80ILi4ELi1ELb0EN4cute5tupleIJNS5_1CILi128EEENS7_ILi96EEENS7_ILi64EEEEEELi64ENS_6half_tEfNS_4arch4Sm80ELb0ELb1ELb0ELb1ELb1ELb0ELb1ELb0EEENS1_21CollectiveEpilogueFwdINS6_IJS8_SA_S9_EEENS6_IJNS7_ILi1EEESI_SI_EEESC_SE_Li128ELb1ELb1ELb0ELb0EEENS1_19SingleTileSchedulerILb1ELb0ELb1ELi128EEEEEEEEEvNT_6ParamsE:
        .type           _ZN7cutlass13device_kernelIN5flash19enable_sm80_to_sm89INS1_16FlashAttnFwdSm80INS1_25CollectiveMainloopFwdSm80ILi4ELi1ELb0EN4cute5tupleIJNS5_1CILi128EEENS7_ILi96EEENS7_ILi64EEEEEELi64ENS_6half_tEfNS_4arch4Sm80ELb0ELb1ELb0ELb1ELb1ELb0ELb1ELb0EEENS1_21CollectiveEpilogueFwdINS6_IJS8_SA_S9_EEENS6_IJNS7_ILi1EEESI_SI_EEESC_SE_Li128ELb1ELb1ELb0ELb0EEENS1_19SingleTileSchedulerILb1ELb0ELb1ELi128EEEEEEEEEvNT_6ParamsE,@function
        .size           _ZN7cutlass13device_kernelIN5flash19enable_sm80_to_sm89INS1_16FlashAttnFwdSm80INS1_25CollectiveMainloopFwdSm80ILi4ELi1ELb0EN4cute5tupleIJNS5_1CILi128EEENS7_ILi96EEENS7_ILi64EEEEEELi64ENS_6half_tEfNS_4arch4Sm80ELb0ELb1ELb0ELb1ELb1ELb0ELb1ELb0EEENS1_21CollectiveEpilogueFwdINS6_IJS8_SA_S9_EEENS6_IJNS7_ILi1EEESI_SI_EEESC_SE_Li128ELb1ELb1ELb0ELb0EEENS1_19SingleTileSchedulerILb1ELb0ELb1ELi128EEEEEEEEEvNT_6ParamsE,(.L_x_31 - _ZN7cutlass13device_kernelIN5flash19enable_sm80_to_sm89INS1_16FlashAttnFwdSm80INS1_25CollectiveMainloopFwdSm80ILi4ELi1ELb0EN4cute5tupleIJNS5_1CILi128EEENS7_ILi96EEENS7_ILi64EEEEEELi64ENS_6half_tEfNS_4arch4Sm80ELb0ELb1ELb0ELb1ELb1ELb0ELb1ELb0EEENS1_21CollectiveEpilogueFwdINS6_IJS8_SA_S9_EEENS6_IJNS7_ILi1EEESI_SI_EEESC_SE_Li128ELb1ELb1ELb0ELb0EEENS1_19SingleTileSchedulerILb1ELb0ELb1ELi128EEEEEEEEEvNT_6ParamsE)
        .other          _ZN7cutlass13device_kernelIN5flash19enable_sm80_to_sm89INS1_16FlashAttnFwdSm80INS1_25CollectiveMainloopFwdSm80ILi4ELi1ELb0EN4cute5tupleIJNS5_1CILi128EEENS7_ILi96EEENS7_ILi64EEEEEELi64ENS_6half_tEfNS_4arch4Sm80ELb0ELb1ELb0ELb1ELb1ELb0ELb1ELb0EEENS1_21CollectiveEpilogueFwdINS6_IJS8_SA_S9_EEENS6_IJNS7_ILi1EEESI_SI_EEESC_SE_Li128ELb1ELb1ELb0ELb0EEENS1_19SingleTileSchedulerILb1ELb0ELb1ELi128EEEEEEEEEvNT_6ParamsE,@"STO_CUDA_ENTRY STV_DEFAULT"
_ZN7cutlass13device_kernelIN5flash19enable_sm80_to_sm89INS1_16FlashAttnFwdSm80INS1_25CollectiveMainloopFwdSm80ILi4ELi1ELb0EN4cute5tupleIJNS5_1CILi128EEENS7_ILi96EEENS7_ILi64EEEEEELi64ENS_6half_tEfNS_4arch4Sm80ELb0ELb1ELb0ELb1ELb1ELb0ELb1ELb0EEENS1_21CollectiveEpilogueFwdINS6_IJS8_SA_S9_EEENS6_IJNS7_ILi1EEESI_SI_EEESC_SE_Li128ELb1ELb1ELb0ELb0EEENS1_19SingleTileSchedulerILb1ELb0ELb1ELi128EEEEEEEEEvNT_6ParamsE:
[----:B------:R-:W-:Y:S01]  /*0000*/  LDC R1, c[0x0][0x37c] ;  /* 0x0000df00ff017b82 */ /* 0x000fe20000000800 */
[----:B------:R-:W-:Y:S05]  /*0010*/  EXIT ;  /* 0x000000000000794d */ /* 0x000fea0003800000 */
.L_x_13:
        /* <DEDUP_REMOVED lines=14> */
.L_x_31:


//--------------------- .text._ZN7cutlass13device_kernelIN5flash19enable_sm80_to_sm89INS1_16FlashAttnFwdSm80INS1_25CollectiveMainloopFwdSm80ILi4ELi1ELb0EN4cute5tupleIJNS5_1CILi128EEENS7_ILi96EEENS7_ILi64EEEEEELi64ENS_6half_tEfNS_4arch4Sm80ELb0ELb1ELb0ELb1ELb1ELb1ELb1ELb0EEENS1_21CollectiveEpilogueFwdINS6_IJS8_SA_S9_EEENS6_IJNS7_ILi1EEESI_SI_EEESC_SE_Li128ELb1ELb1ELb0ELb0EEENS1_19SingleTileSchedulerILb1ELb0ELb1ELi128EEEEEEEEEvNT_6ParamsE --------------------------
	.section	.text._ZN7cutlass13device_kernelIN5flash19enable_sm80_to_sm89INS1_16FlashAttnFwdSm80INS1_25CollectiveMainloopFwdSm80ILi4ELi1ELb0EN4cute5tupleIJNS5_1CILi128EEENS7_ILi96EEENS7_ILi64EEEEEELi64ENS_6half_tEfNS_4arch4Sm80ELb0ELb1ELb0ELb1ELb1ELb1ELb1ELb0EEENS1_21CollectiveEpilogueFwdINS6_IJS8_SA_S9_EEENS6_IJNS7_ILi1EEESI_SI_EEESC_SE_Li128ELb1ELb1ELb0ELb0EEENS1_19SingleTileSchedulerILb1ELb0ELb1ELi128EEEEEEEEEvNT_6ParamsE,"ax",@progbits
	.align	128
.text._ZN7cutlass13device_kernelIN5flash19enable_sm80_to_sm89INS1_16FlashAttnFwdSm80INS1_25CollectiveMainloopFwdSm80ILi4ELi1ELb0EN4cute5tupleIJNS5_1CILi128EEENS7_ILi96EEENS7_ILi64EEEEEELi64ENS_6half_tEfNS_4arch4Sm80ELb0ELb1ELb0ELb1ELb1ELb1ELb1ELb0EEENS1_21CollectiveEpilogueFwdINS6_IJS8_SA_S9_EEENS6_IJNS7_ILi1EEESI_SI_EEESC_SE_Li128ELb1ELb1ELb0ELb0EEENS1_19SingleTileSchedulerILb1ELb0ELb1ELi128EEEEEEEEEvNT_6ParamsE:
        .type           _ZN7cutlass13device_kernelIN5flash19enable_sm80_to_sm89INS1_16FlashAttnFwdSm80INS1_25CollectiveMainloopFwdSm80ILi4ELi1ELb0EN4cute5tupleIJNS5_1CILi128EEENS7_ILi96EEENS7_ILi64EEEEEELi64ENS_6half_tEfNS_4arch4Sm80ELb0ELb1ELb0ELb1ELb1ELb1ELb1ELb0EEENS1_21CollectiveEpilogueFwdINS6_IJS8_SA_S9_EEENS6_IJNS7_ILi1EEESI_SI_EEESC_SE_Li128ELb1ELb1ELb0ELb0EEENS1_19SingleTileSchedulerILb1ELb0ELb1ELi128EEEEEEEEEvNT_6ParamsE,@function
        .size           _ZN7cutlass13device_kernelIN5flash19enable_sm80_to_sm89INS1_16FlashAttnFwdSm80INS1_25CollectiveMainloopFwdSm80ILi4ELi1ELb0EN4cute5tupleIJNS5_1CILi128EEENS7_ILi96EEENS7_ILi64EEEEEELi64ENS_6half_tEfNS_4arch4Sm80ELb0ELb1ELb0ELb1ELb1ELb1ELb1ELb0EEENS1_21CollectiveEpilogueFwdINS6_IJS8_SA_S9_EEENS6_IJNS7_ILi1EEESI_SI_EEESC_SE_Li128ELb1ELb1ELb0ELb0EEENS1_19SingleTileSchedulerILb1ELb0ELb1ELi128EEEEEEEEEvNT_6ParamsE,(.L_x_32 - _ZN7cutlass13device_kernelIN5flash19enable_sm80_to_sm89INS1_16FlashAttnFwdSm80INS1_25CollectiveMainloopFwdSm80ILi4ELi1ELb0EN4cute5tupleIJNS5_1CILi128EEENS7_ILi96EEENS7_ILi64EEEEEELi64ENS_6half_tEfNS_4arch4Sm80ELb0ELb1ELb0ELb1ELb1ELb1ELb1ELb0EEENS1_21CollectiveEpilogueFwdINS6_IJS8_SA_S9_EEENS6_IJNS7_ILi1EEESI_SI_EEESC_SE_Li128ELb1ELb1ELb0ELb0EEENS1_19SingleTileSchedulerILb1ELb0ELb1ELi128EEEEEEEEEvNT_6ParamsE)
        .other          _ZN7cutlass13device_kernelIN5flash19enable_sm80_to_sm89INS1_16FlashAttnFwdSm80INS1_25CollectiveMainloopFwdSm80ILi4ELi1ELb0EN4cute5tupleIJNS5_1CILi128EEENS7_ILi96EEENS7_ILi64EEEEEELi64ENS_6half_tEfNS_4arch4Sm80ELb0ELb1ELb0ELb1ELb1ELb1ELb1ELb0EEENS1_21CollectiveEpilogueFwdINS6_IJS8_SA_S9_EEENS6_IJNS7_ILi1EEESI_SI_EEESC_SE_Li128ELb1ELb1ELb0ELb0EEENS1_19SingleTileSchedulerILb1ELb0ELb1ELi128EEEEEEEEEvNT_6ParamsE,@"STO_CUDA_ENTRY STV_DEFAULT"
_ZN7cutlass13device_kernelIN5flash19enable_sm80_to_sm89INS1_16FlashAttnFwdSm80INS1_25CollectiveMainloopFwdSm80ILi4ELi1ELb0EN4cute5tupleIJNS5_1CILi128EEENS7_ILi96EEENS7_ILi64EEEEEELi64ENS_6half_tEfNS_4arch4Sm80ELb0ELb1ELb0ELb1ELb1ELb1ELb1ELb0EEENS1_21CollectiveEpilogueFwdINS6_IJS8_SA_S9_EEENS6_IJNS7_ILi1EEESI_SI_EEESC_SE_Li128ELb1ELb1ELb0ELb0EEENS1_19SingleTileSchedulerILb1ELb0ELb1ELi128EEEEEEEEEvNT_6ParamsE:
[----:B------:R-:W-:Y:S01]  /*0000*/  LDC R1, c[0x0][0x37c] ;  /* 0x0000df00ff017b82 */ /* 0x000fe20000000800 */
[----:B------:R-:W-:Y:S05]  /*0010*/  EXIT ;  /* 0x000000000000794d */ /* 0x000fea0003800000 */
.L_x_14:
        /* <DEDUP_REMOVED lines=14> */
.L_x_32:


//--------------------- .text._ZN7cutlass13device_kernelIN5flash19enable_sm80_to_sm89INS1_16FlashAttnFwdSm80INS1_25CollectiveMainloopFwdSm80ILi4ELi1ELb0EN4cute5tupleIJNS5_1CILi128EEENS7_ILi112EEENS7_ILi64EEEEEELi64ENS_6half_tEfNS_4arch4Sm80ELb1ELb0ELb0ELb0ELb1ELb0ELb1ELb0EEENS1_21CollectiveEpilogueFwdINS6_IJS8_SA_S9_EEENS6_IJNS7_ILi1EEESI_SI_EEESC_SE_Li128ELb0ELb1ELb0ELb0EEENS1_30DynamicPersistentTileSchedulerILi128ELi128ELb0ELb1ELb0EEEEEEEEEvNT_6ParamsE --------------------------
	.section	.text._ZN7cutlass13device_kernelIN5flash19enable_sm80_to_sm89INS1_16FlashAttnFwdSm80INS1_25CollectiveMainloopFwdSm80ILi4ELi1ELb0EN4cute5tupleIJNS5_1CILi128EEENS7_ILi112EEENS7_ILi64EEEEEELi64ENS_6half_tEfNS_4arch4Sm80ELb1ELb0ELb0ELb0ELb1ELb0ELb1ELb0EEENS1_21CollectiveEpilogueFwdINS6_IJS8_SA_S9_EEENS6_IJNS7_ILi1EEESI_SI_EEESC_SE_Li128ELb0ELb1ELb0ELb0EEENS1_30DynamicPersistentTileSchedulerILi128ELi128ELb0ELb1ELb0EEEEEEEEEvNT_6ParamsE,"ax",@progbits
	.align	128
.text._ZN7cutlass13device_kernelIN5flash19enable_sm80_to_sm89INS1_16FlashAttnFwdSm80INS1_25CollectiveMainloopFwdSm80ILi4ELi1ELb0EN4cute5tupleIJNS5_1CILi128EEENS7_ILi112EEENS7_ILi64EEEEEELi64ENS_6half_tEfNS_4arch4Sm80ELb1ELb0ELb0ELb0ELb1ELb0ELb1ELb0EEENS1_21CollectiveEpilogueFwdINS6_IJS8_SA_S9_EEENS6_IJNS7_ILi1EEESI_SI_EEESC_SE_Li128ELb0ELb1ELb0ELb0EEENS1_30DynamicPersistentTileSchedulerILi128ELi128ELb0ELb1ELb0EEEEEEEEEvNT_6ParamsE:
        .type           _ZN7cutlass13device_kernelIN5flash19enable_sm80_to_sm89INS1_16FlashAttnFwdSm80INS1_25CollectiveMainloopFwdSm80ILi4ELi1ELb0EN4cute5tupleIJNS5_1CILi128EEENS7_ILi112EEENS7_ILi64EEEEEELi64ENS_6half_tEfNS_4arch4Sm80ELb1ELb0ELb0ELb0ELb1ELb0ELb1ELb0EEENS1_21CollectiveEpilogueFwdINS6_IJS8_SA_S9_EEENS6_IJNS7_ILi1EEESI_SI_EEESC_SE_Li128ELb0ELb1ELb0ELb0EEENS1_30DynamicPersistentTileSchedulerILi128ELi128ELb0ELb1ELb0EEEEEEEEEvNT_6ParamsE,@function
        .size           _ZN7cutlass13device_kernelIN5flash19enable_sm80_to_sm89INS1_16FlashAttnFwdSm80INS1_25CollectiveMainloopFwdSm80ILi4ELi1ELb0EN4cute5tupleIJNS5_1CILi128EEENS7_ILi112EEENS7_ILi64EEEEEELi64ENS_6half_tEfNS_4arch4Sm80ELb1ELb0ELb0ELb0ELb1ELb0ELb1ELb0EEENS1_21CollectiveEpilogueFwdINS6_IJS8_SA_S9_EEENS6_IJNS7_ILi1EEESI_SI_EEESC_SE_Li128ELb0ELb1ELb0ELb0EEENS1_30DynamicPersistentTileSchedulerILi128ELi128ELb0ELb1ELb0EEEEEEEEEvNT_6ParamsE,(.L_x_33 - _ZN7cutlass13device_kernelIN5flash19enable_sm80_to_sm89INS1_16FlashAttnFwdSm80INS1_25CollectiveMainloopFwdSm80ILi4ELi1ELb0EN4cute5tupleIJNS5_1CILi128EEENS7_ILi112EEENS7_ILi64EEEEEELi64ENS_6half_tEfNS_4arch4Sm80ELb1ELb0ELb0ELb0ELb1ELb0ELb1ELb0EEENS1_21CollectiveEpilogueFwdINS6_IJS8_SA_S9_EEENS6_IJNS7_ILi1EEESI_SI_EEESC_SE_Li128ELb0ELb1ELb0ELb0EEENS1_30DynamicPersistentTileSchedulerILi128ELi128ELb0ELb1ELb0EEEEEEEEEvNT_6ParamsE)
        .other          _ZN7cutlass13device_kernelIN5flash19enable_sm80_to_sm89INS1_16FlashAttnFwdSm80INS1_25CollectiveMainloopFwdSm80ILi4ELi1ELb0EN4cute5tupleIJNS5_1CILi128EEENS7_ILi112EEENS7_ILi64EEEEEELi64ENS_6half_tEfNS_4arch4Sm80ELb1ELb0ELb0ELb0ELb1ELb0ELb1ELb0EEENS1_21CollectiveEpilogueFwdINS6_IJS8_SA_S9_EEENS6_IJNS7_ILi1EEESI_SI_EEESC_SE_Li128ELb0ELb1ELb0ELb0EEENS1_30DynamicPersistentTileSchedulerILi128ELi128ELb0ELb1ELb0EEEEEEEEEvNT_6ParamsE,@"STO_CUDA_ENTRY STV_DEFAULT"
_ZN7cutlass13device_kernelIN5flash19enable_sm80_to_sm89INS1_16FlashAttnFwdSm80INS1_25CollectiveMainloopFwdSm80ILi4ELi1ELb0EN4cute5tupleIJNS5_1CILi128EEENS7_ILi112EEENS7_ILi64EEEEEELi64ENS_6half_tEfNS_4arch4Sm80ELb1ELb0ELb0ELb0ELb1ELb0ELb1ELb0EEENS1_21CollectiveEpilogueFwdINS6_IJS8_SA_S9_EEENS6_IJNS7_ILi1EEESI_SI_EEESC_SE_Li128ELb0ELb1ELb0ELb0EEENS1_30DynamicPersistentTileSchedulerILi128ELi128ELb0ELb1ELb0EEEEEEEEEvNT_6ParamsE:
[----:B------:R-:W-:Y:S01]  /*0000*/  LDC R1, c[0x0][0x37c] ;  /* 0x0000df00ff017b82 */ /* 0x000fe20000000800 */
[----:B------:R-:W-:Y:S05]  /*0010*/  EXIT ;  /* 0x000000000000794d */ /* 0x000fea0003800000 */
.L_x_15:
        /* <DEDUP_REMOVED lines=14> */
.L_x_33:


//--------------------- .text._ZN7cutlass13device_kernelIN5flash19enable_sm80_to_sm89INS1_16FlashAttnFwdSm80INS1_25CollectiveMainloopFwdSm80ILi4ELi1ELb0EN4cute5tupleIJNS5_1CILi128EEENS7_ILi112EEENS7_ILi64EEEEEELi64ENS_6half_tEfNS_4arch4Sm80ELb1ELb0ELb0ELb1ELb1ELb0ELb1ELb0EEENS1_21CollectiveEpilogueFwdINS6_IJS8_SA_S9_EEENS6_IJNS7_ILi1EEESI_SI_EEESC_SE_Li128ELb1ELb1ELb0ELb0EEENS1_19SingleTileSchedulerILb1ELb0ELb1ELi128EEEEEEEEEvNT_6ParamsE --------------------------
	.section	.text._ZN7cutlass13device_kernelIN5flash19enable_sm80_to_sm89INS1_16FlashAttnFwdSm80INS1_25CollectiveMainloopFwdSm80ILi4ELi1ELb0EN4cute5tupleIJNS5_1CILi128EEENS7_ILi112EEENS7_ILi64EEEEEELi64ENS_6half_tEfNS_4arch4Sm80ELb1ELb0ELb0ELb1ELb1ELb0ELb1ELb0EEENS1_21CollectiveEpilogueFwdINS6_IJS8_SA_S9_EEENS6_IJNS7_ILi1EEESI_SI_EEESC_SE_Li128ELb1ELb1ELb0ELb0EEENS1_19SingleTileSchedulerILb1ELb0ELb1ELi128EEEEEEEEEvNT_6ParamsE,"ax",@progbits
	.align	128
.text._ZN7cutlass13device_kernelIN5flash19enable_sm80_to_sm89INS1_16FlashAttnFwdSm80INS1_25CollectiveMainloopFwdSm80ILi4ELi1ELb0EN4cute5tupleIJNS5_1CILi128EEENS7_ILi112EEENS7_ILi64EEEEEELi64ENS_6half_tEfNS_4arch4Sm80ELb1ELb0ELb0ELb1ELb1ELb0ELb1ELb0EEENS1_21CollectiveEpilogueFwdINS6_IJS8_SA_S9_EEENS6_IJNS7_ILi1EEESI_SI_EEESC_SE_Li128ELb1ELb1ELb0ELb0EEENS1_19SingleTileSchedulerILb1ELb0ELb1ELi128EEEEEEEEEvNT_6ParamsE:
        .type           _ZN7cutlass13device_kernelIN5flash19enable_sm80_to_sm89INS1_16FlashAttnFwdSm80INS1_25CollectiveMainloopFwdSm80ILi4ELi1ELb0EN4cute5tupleIJNS5_1CILi128EEENS7_ILi112EEENS7_ILi64EEEEEELi64ENS_6half_tEfNS_4arch4Sm80ELb1ELb0ELb0ELb1ELb1ELb0ELb1ELb0EEENS1_21CollectiveEpilogueFwdINS6_IJS8_SA_S9_EEENS6_IJNS7_ILi1EEESI_SI_EEESC_SE_Li128ELb1ELb1ELb0ELb0EEENS1_19SingleTileSchedulerILb1ELb0ELb1ELi128EEEEEEEEEvNT_6ParamsE,@function
        .size           _ZN7cutlass13device_kernelIN5flash19enable_sm80_to_sm89INS1_16FlashAttnFwdSm80INS1_25CollectiveMainloopFwdSm80ILi4ELi1ELb0EN4cute5tupleIJNS5_1CILi128EEENS7_ILi112EEENS7_ILi64EEEEEELi64ENS_6half_tEfNS_4arch4Sm80ELb1ELb0ELb0ELb1ELb1ELb0ELb1ELb0EEENS1_21CollectiveEpilogueFwdINS6_IJS8_SA_S9_EEENS6_IJNS7_ILi1EEESI_SI_EEESC_SE_Li128ELb1ELb1ELb0ELb0EEENS1_19SingleTileSchedulerILb1ELb0ELb1ELi128EEEEEEEEEvNT_6ParamsE,(.L_x_34 - _ZN7cutlass13device_kernelIN5flash19enable_sm80_to_sm89INS1_16FlashAttnFwdSm80INS1_25CollectiveMainloopFwdSm80ILi4ELi1ELb0EN4cute5tupleIJNS5_1CILi128EEENS7_ILi112EEENS7_ILi64EEEEEELi64ENS_6half_tEfNS_4arch4Sm80ELb1ELb0ELb0ELb1ELb1ELb0ELb1ELb0EEENS1_21CollectiveEpilogueFwdINS6_IJS8_SA_S9_EEENS6_IJNS7_ILi1EEESI_SI_EEESC_SE_Li128ELb1ELb1ELb0ELb0EEENS1_19SingleTileSchedulerILb1ELb0ELb1ELi128EEEEEEEEEvNT_6ParamsE)
        .other          _ZN7cutlass13device_kernelIN5flash19enable_sm80_to_sm89INS1_16FlashAttnFwdSm80INS1_25CollectiveMainloopFwdSm80ILi4ELi1ELb0EN4cute5tupleIJNS5_1CILi128EEENS7_ILi112EEENS7_ILi64EEEEEELi64ENS_6half_tEfNS_4arch4Sm80ELb1ELb0ELb0ELb1ELb1ELb0ELb1ELb0EEENS1_21CollectiveEpilogueFwdINS6_IJS8_SA_S9_EEENS6_IJNS7_ILi1EEESI_SI_EEESC_SE_Li128ELb1ELb1ELb0ELb0EEENS1_19SingleTileSchedulerILb1ELb0ELb1ELi128EEEEEEEEEvNT_6ParamsE,@"STO_CUDA_ENTRY STV_DEFAULT"
_ZN7cutlass13device_kernelIN5flash19enable_sm80_to_sm89INS1_16FlashAttnFwdSm80INS1_25CollectiveMainloopFwdSm80ILi4ELi1ELb0EN4cute5tupleIJNS5_1CILi128EEENS7_ILi112EEENS7_ILi64EEEEEELi64ENS_6half_tEfNS_4arch4Sm80ELb1ELb0ELb0ELb1ELb1ELb0ELb1ELb0EEENS1_21CollectiveEpilogueFwdINS6_IJS8_SA_S9_EEENS6_IJNS7_ILi1EEESI_SI_EEESC_SE_Li128ELb1ELb1ELb0ELb0EEENS1_19SingleTileSchedulerILb1ELb0ELb1ELi128EEEEEEEEEvNT_6ParamsE:
[----:B------:R-:W-:Y:S01]  /*0000*/  LDC R1, c[0x0][0x37c] ;  /* 0x0000df00ff017b82 */ /* 0x000fe20000000800 */
[----:B------:R-:W-:Y:S05]  /*0010*/  EXIT ;  /* 0x000000000000794d */ /* 0x000fea0003800000 */
.L_x_16:
        /* <DEDUP_REMOVED lines=14> */
.L_x_34:


//--------------------- .text._ZN7cutlass13device_kernelIN5flash19enable_sm80_to_sm89INS1_16FlashAttnFwdSm80INS1_25CollectiveMainloopFwdSm80ILi4ELi1ELb0EN4cute5tupleIJNS5_1CILi128EEENS7_ILi112EEENS7_ILi64EEEEEELi64ENS_6half_tEfNS_4arch4Sm80ELb1ELb0ELb0ELb1ELb1ELb1ELb1ELb0EEENS1_21CollectiveEpilogueFwdINS6_IJS8_SA_S9_EEENS6_IJNS7_ILi1EEESI_SI_EEESC_SE_Li128ELb1ELb1ELb0ELb0EEENS1_19SingleTileSchedulerILb1ELb0ELb1ELi128EEEEEEEEEvNT_6ParamsE --------------------------
	.section	.text._ZN7cutlass13device_kernelIN5flash19enable_sm80_to_sm89INS1_16FlashAttnFwdSm80INS1_25CollectiveMainloopFwdSm80ILi4ELi1ELb0EN4cute5tupleIJNS5_1CILi128EEENS7_ILi112EEENS7_ILi64EEEEEELi64ENS_6half_tEfNS_4arch4Sm80ELb1ELb0ELb0ELb1ELb1ELb1ELb1ELb0EEENS1_21CollectiveEpilogueFwdINS6_IJS8_SA_S9_EEENS6_IJNS7_ILi1EEESI_SI_EEESC_SE_Li128ELb1ELb1ELb0ELb0EEENS1_19SingleTileSchedulerILb1ELb0ELb1ELi128EEEEEEEEEvNT_6ParamsE,"ax",@progbits
	.align	128
.text._ZN7cutlass13device_kernelIN5flash19enable_sm80_to_sm89INS1_16FlashAttnFwdSm80INS1_25CollectiveMainloopFwdSm80ILi4ELi1ELb0EN4cute5tupleIJNS5_1CILi128EEENS7_ILi112EEENS7_ILi64EEEEEELi64ENS_6half_tEfNS_4arch4Sm80ELb1ELb0ELb0ELb1ELb1ELb1ELb1ELb0EEENS1_21CollectiveEpilogueFwdINS6_IJS8_SA_S9_EEENS6_IJNS7_ILi1EEESI_SI_EEESC_SE_Li128ELb1ELb1ELb0ELb0EEENS1_19SingleTileSchedulerILb1ELb0ELb1ELi128EEEEEEEEEvNT_6ParamsE:
        .type           _ZN7cutlass13device_kernelIN5flash19enable_sm80_to_sm89INS1_16FlashAttnFwdSm80INS1_25CollectiveMainloopFwdSm80ILi4ELi1ELb0EN4cute5tupleIJNS5_1CILi128EEENS7_ILi112EEENS7_ILi64EEEEEELi64ENS_6half_tEfNS_4arch4Sm80ELb1ELb0ELb0ELb1ELb1ELb1ELb1ELb0EEENS1_21CollectiveEpilogueFwdINS6_IJS8_SA_S9_EEENS6_IJNS7_ILi1EEESI_SI_EEESC_SE_Li128ELb1ELb1ELb0ELb0EEENS1_19SingleTileSchedulerILb1ELb0ELb1ELi128EEEEEEEEEvNT_6ParamsE,@function
        .size           _ZN7cutlass13device_kernelIN5flash19enable_sm80_to_sm89INS1_16FlashAttnFwdSm80INS1_25CollectiveMainloopFwdSm80ILi4ELi1ELb0EN4cute5tupleIJNS5_1CILi128EEENS7_ILi112EEENS7_ILi64EEEEEELi64ENS_6half_tEfNS_4arch4Sm80ELb1ELb0ELb0ELb1ELb1ELb1ELb1ELb0EEENS1_21CollectiveEpilogueFwdINS6_IJS8_SA_S9_EEENS6_IJNS7_ILi1EEESI_SI_EEESC_SE_Li128ELb1ELb1ELb0ELb0EEENS1_19SingleTileSchedulerILb1ELb0ELb1ELi128EEEEEEEEEvNT_6ParamsE,(.L_x_35 - _ZN7cutlass13device_kernelIN5flash19enable_sm80_to_sm89INS1_16FlashAttnFwdSm80INS1_25CollectiveMainloopFwdSm80ILi4ELi1ELb0EN4cute5tupleIJNS5_1CILi128EEENS7_ILi112EEENS7_ILi64EEEEEELi64ENS_6half_tEfNS_4arch4Sm80ELb1ELb0ELb0ELb1ELb1ELb1ELb1ELb0EEENS1_21CollectiveEpilogueFwdINS6_IJS8_SA_S9_EEENS6_IJNS7_ILi1EEESI_SI_EEESC_SE_Li128ELb1ELb1ELb0ELb0EEENS1_19SingleTileSchedulerILb1ELb0ELb1ELi128EEEEEEEEEvNT_6ParamsE)
        .other          _ZN7cutlass13device_kernelIN5flash19enable_sm80_to_sm89INS1_16FlashAttnFwdSm80INS1_25CollectiveMainloopFwdSm80ILi4ELi1ELb0EN4cute5tupleIJNS5_1CILi128EEENS7_ILi112EEENS7_ILi64EEEEEELi64ENS_6half_tEfNS_4arch4Sm80ELb1ELb0ELb0ELb1ELb1ELb1ELb1ELb0EEENS1_21CollectiveEpilogueFwdINS6_IJS8_SA_S9_EEENS6_IJNS7_ILi1EEESI_SI_EEESC_SE_Li128ELb1ELb1ELb0ELb0EEENS1_19SingleTileSchedulerILb1ELb0ELb1ELi128EEEEEEEEEvNT_6ParamsE,@"STO_CUDA_ENTRY STV_DEFAULT"
_ZN7cutlass13device_kernelIN5flash19enable_sm80_to_sm89INS1_16FlashAttnFwdSm80INS1_25CollectiveMainloopFwdSm80ILi4ELi1ELb0EN4cute5tupleIJNS5_1CILi128EEENS7_ILi112EEENS7_ILi64EEEEEELi64ENS_6half_tEfNS_4arch4Sm80ELb1ELb0ELb0ELb1ELb1ELb1ELb1ELb0EEENS1_21CollectiveEpilogueFwdINS6_IJS8_SA_S9_EEENS6_IJNS7_ILi1EEESI_SI_EEESC_SE_Li128ELb1ELb1ELb0ELb0EEENS1_19SingleTileSchedulerILb1ELb0ELb1ELi128EEEEEEEEEvNT_6ParamsE:
[----:B------:R-:W-:Y:S01]  /*0000*/  LDC R1, c[0x0][0x37c] ;  /* 0x0000df00ff017b82 */ /* 0x000fe20000000800 */
[----:B------:R-:W-:Y:S05]  /*0010*/  EXIT ;  /* 0x000000000000794d */ /* 0x000fea0003800000 */
.L_x_17:
        /* <DEDUP_REMOVED lines=14> */
.L_x_35:


//--------------------- .nv.shared.reserved.0     --------------------------
	.section	.nv.shared.reserved.0,"aw",@nobits
	.weak		__nv_reservedSMEM_offset_0_alias
	.size		__nv_reservedSMEM_offset_0_alias, 0, 64
	.other		__nv_reservedSMEM_offset_0_alias,@"STO_CUDA_RESERVED_SHARED STV_DEFAULT"
__nv_reservedSMEM_offset_0_alias:
	.zero		0
	.zero		64


//--------------------- .nv.global                --------------------------
	.section	.nv.global,"aw",@nobits
.nv.global:
	.type		_ZN82_INTERNAL_fdc0a450_46_flash_fwd_hdim64_fp16_paged_softcapall_sm80_cu_49158569_33724cute1_E,@object
	.size		_ZN82_INTERNAL_fdc0a450_46_flash_fwd_hdim64_fp16_paged_softcapall_sm80_cu_49158569_33724cute1_E,(_ZN82_INTERNAL_fdc0a450_46_flash_fwd_hdim64_fp16_paged_softcapall_sm80_cu_49158569_33724cuda3std3__45__cpo6cbeginE - _ZN82_INTERNAL_fdc0a450_46_flash_fwd_hdim64_fp16_paged_softcapall_sm80_cu_49158569_33724cute1_E)
_ZN82_INTERNAL_fdc0a450_46_flash_fwd_hdim64_fp16_paged_softcapall_sm80_cu_49158569_33724cute1_E:
	.zero		1
	.type		_ZN82_INTERNAL_fdc0a450_46_flash_fwd_hdim64_fp16_paged_softcapall_sm80_cu_49158569_33724cuda3std3__45__cpo6cbeginE,@object
	.size		_ZN82_INTERNAL_fdc0a450_46_flash_fwd_hdim64_fp16_paged_softcapall_sm80_cu_49158569_33724cuda3std3__45__cpo6cbeginE,(_ZN82_INTERNAL_fdc0a450_46_flash_fwd_hdim64_fp16_paged_softcapall_sm80_cu_49158569_33724cuda3std3__48in_placeE - _ZN82_INTERNAL_fdc0a450_46_flash_fwd_hdim64_fp16_paged_softcapall_sm80_cu_49158569_33724cuda3std3__45__cpo6cbeginE)
_ZN82_INTERNAL_fdc0a450_46_flash_fwd_hdim64_fp16_paged_softcapall_sm80_cu_49158569_33724cuda3std3__45__cpo6cbeginE:
	.zero		1
	.type		_ZN82_INTERNAL_fdc0a450_46_flash_fwd_hdim64_fp16_paged_softcapall_sm80_cu_49158569_33724cuda3std3__48in_placeE,@object
	.size		_ZN82_INTERNAL_fdc0a450_46_flash_fwd_hdim64_fp16_paged_softcapall_sm80_cu_49158569_33724cuda3std3__48in_placeE,(_ZN82_INTERNAL_fdc0a450_46_flash_fwd_hdim64_fp16_paged_softcapall_sm80_cu_49158569_33724cuda3std6ranges3__45__cpo9iter_moveE - _ZN82_INTERNAL_fdc0a450_46_flash_fwd_hdim64_fp16_paged_softcapall_sm80_cu_49158569_33724cuda3std3__48in_placeE)
_ZN82_INTERNAL_fdc0a450_46_flash_fwd_hdim64_fp16_paged_softcapall_sm80_cu_49158569_33724cuda3std3__48in_placeE:
	.zero		1
	.type		_ZN82_INTERNAL_fdc0a450_46_flash_fwd_hdim64_fp16_paged_softcapall_sm80_cu_49158569_33724cuda3std6ranges3__45__cpo9iter_moveE,@object
	.size		_ZN82_INTERNAL_fdc0a450_46_flash_fwd_hdim64_fp16_paged_softcapall_sm80_cu_49158569_33724cuda3std6ranges3__45__cpo9iter_moveE,(_ZN82_INTERNAL_fdc0a450_46_flash_fwd_hdim64_fp16_paged_softcapall_sm80_cu_49158569_33724cuda3std3__45__cpo5beginE - _ZN82_INTERNAL_fdc0a450_46_flash_fwd_hdim64_fp16_paged_softcapall_sm80_cu_49158569_33724cuda3std6ranges3__45__cpo9iter_moveE)
_ZN82_INTERNAL_fdc0a450_46_flash_fwd_hdim64_fp16_paged_softcapall_sm80_cu_49158569_33724cuda3std6ranges3__45__cpo9iter_moveE:
	.zero		1
	.type		_ZN82_INTERNAL_fdc0a450_46_flash_fwd_hdim64_fp16_paged_softcapall_sm80_cu_49158569_33724cuda3std3__45__cpo5beginE,@object
	.size		_ZN82_INTERNAL_fdc0a450_46_flash_fwd_hdim64_fp16_paged_softcapall_sm80_cu_49158569_33724cuda3std3__45__cpo5beginE,(_ZN82_INTERNAL_fdc0a450_46_flash_fwd_hdim64_fp16_paged_softcapall_sm80_cu_49158569_33724cuda3std3__484_GLOBAL__N__fdc0a450_46_flash_fwd_hdim64_fp16_paged_softcapall_sm80_cu_49158569_33726ignoreE - _ZN82_INTERNAL_fdc0a450_46_flash_fwd_hdim64_fp16_paged_softcapall_sm80_cu_49158569_33724cuda3std3__45__cpo5beginE)
_ZN82_INTERNAL_fdc0a450_46_flash_fwd_hdim64_fp16_paged_softcapall_sm80_cu_49158569_33724cuda3std3__45__cpo5beginE:
	.zero		1
	.type		_ZN82_INTERNAL_fdc0a450_46_flash_fwd_hdim64_fp16_paged_softcapall_sm80_cu_49158569_33724cuda3std3__484_GLOBAL__N__fdc0a450_46_flash_fwd_hdim64_fp16_paged_softcapall_sm80_cu_49158569_33726ignoreE,@object
	.size		_ZN82_INTERNAL_fdc0a450_46_flash_fwd_hdim64_fp16_paged_softcapall_sm80_cu_49158569_33724cuda3std3__484_GLOBAL__N__fdc0a450_46_flash_fwd_hdim64_fp16_paged_softcapall_sm80_cu_49158569_33726ignoreE,(_ZN82_INTERNAL_fdc0a450_46_flash_fwd_hdim64_fp16_paged_softcapall_sm80_cu_49158569_33724cute7productE - _ZN82_INTERNAL_fdc0a450_46_flash_fwd_hdim64_fp16_paged_softcapall_sm80_cu_49158569_33724cuda3std3__484_GLOBAL__N__fdc0a450_46_flash_fwd_hdim64_fp16_paged_softcapall_sm80_cu_49158569_33726ignoreE)
_ZN82_INTERNAL_fdc0a450_46_flash_fwd_hdim64_fp16_paged_softcapall_sm80_cu_49158569_33724cuda3std3__484_GLOBAL__N__fdc0a450_46_flash_fwd_hdim64_fp16_paged_softcapall_sm80_cu_49158569_33726ignoreE:
	.zero		1
	.type		_ZN82_INTERNAL_fdc0a450_46_flash_fwd_hdim64_fp16_paged_softcapall_sm80_cu_49158569_33724cute7productE,@object
	.size		_ZN82_INTERNAL_fdc0a450_46_flash_fwd_hdim64_fp16_paged_softcapall_sm80_cu_49158569_33724cute7productE,(_ZN82_INTERNAL_fdc0a450_46_flash_fwd_hdim64_fp16_paged_softcapall_sm80_cu_49158569_33724cuda3std3__45__cpo3endE - _ZN82_INTERNAL_fdc0a450_46_flash_fwd_hdim64_fp16_paged_softcapall_sm80_cu_49158569_33724cute7productE)
_ZN82_INTERNAL_fdc0a450_46_flash_fwd_hdim64_fp16_paged_softcapall_sm80_cu_49158569_33724cute7productE:
	.zero		1
	.type		_ZN82_INTERNAL_fdc0a450_46_flash_fwd_hdim64_fp16_paged_softcapall_sm80_cu_49158569_33724cuda3std3__45__cpo3endE,@object
	.size		_ZN82_INTERNAL_fdc0a450_46_flash_fwd_hdim64_fp16_paged_softcapall_sm80_cu_49158569_33724cuda3std3__45__cpo3endE,(_ZN82_INTERNAL_fdc0a450_46_flash_fwd_hdim64_fp16_paged_softcapall_sm80_cu_49158569_33724cuda3std3__419piecewise_constructE - _ZN82_INTERNAL_fdc0a450_46_flash_fwd_hdim64_fp16_paged_softcapall_sm80_cu_49158569_33724cuda3std3__45__cpo3endE)
_ZN82_INTERNAL_fdc0a450_46_flash_fwd_hdim64_fp16_paged_softcapall_sm80_cu_49158569_33724cuda3std3__45__cpo3endE:
	.zero		1
	.type		_ZN82_INTERNAL_fdc0a450_46_flash_fwd_hdim64_fp16_paged_softcapall_sm80_cu_49158569_33724cuda3std3__419piecewise_constructE,@object
	.size		_ZN82_INTERNAL_fdc0a450_46_flash_fwd_hdim64_fp16_paged_softcapall_sm80_cu_49158569_33724cuda3std3__419piecewise_constructE,(_ZN82_INTERNAL_fdc0a450_46_flash_fwd_hdim64_fp16_paged_softcapall_sm80_cu_49158569_33724cuda3std3__45__cpo4cendE - _ZN82_INTERNAL_fdc0a450_46_flash_fwd_hdim64_fp16_paged_softcapall_sm80_cu_49158569_33724cuda3std3__419piecewise_constructE)
_ZN82_INTERNAL_fdc0a450_46_flash_fwd_hdim64_fp16_paged_softcapall_sm80_cu_49158569_33724cuda3std3__419piecewise_constructE:
	.zero		1
	.type		_ZN82_INTERNAL_fdc0a450_46_flash_fwd_hdim64_fp16_paged_softcapall_sm80_cu_49158569_33724cuda3std3__45__cpo4cendE,@object
	.size		_ZN82_INTERNAL_fdc0a450_46_flash_fwd_hdim64_fp16_paged_softcapall_sm80_cu_49158569_33724cuda3std3__45__cpo4cendE,(_ZN82_INTERNAL_fdc0a450_46_flash_fwd_hdim64_fp16_paged_softcapall_sm80_cu_49158569_33724cuda3std6ranges3__45__cpo4swapE - _ZN82_INTERNAL_fdc0a450_46_flash_fwd_hdim64_fp16_paged_softcapall_sm80_cu_49158569_33724cuda3std3__45__cpo4cendE)
_ZN82_INTERNAL_fdc0a450_46_flash_fwd_hdim64_fp16_paged_softcapall_sm80_cu_49158569_33724cuda3std3__45__cpo4cendE:
	.zero		1
	.type		_ZN82_INTERNAL_fdc0a450_46_flash_fwd_hdim64_fp16_paged_softcapall_sm80_cu_49158569_33724cuda3std6ranges3__45__cpo4swapE,@object
	.size		_ZN82_INTERNAL_fdc0a450_46_flash_fwd_hdim64_fp16_paged_softcapall_sm80_cu_49158569_33724cuda3std6ranges3__45__cpo4swapE,(.L_7 - _ZN82_INTERNAL_fdc0a450_46_flash_fwd_hdim64_fp16_paged_softcapall_sm80_cu_49158569_33724cuda3std6ranges3__45__cpo4swapE)
_ZN82_INTERNAL_fdc0a450_46_flash_fwd_hdim64_fp16_paged_softcapall_sm80_cu_49158569_33724cuda3std6ranges3__45__cpo4swapE:
	.zero		1
.L_7:


//--------------------- .nv.constant0._ZN7cutlass13device_kernelIN5flash19enable_sm80_to_sm89INS1_16FlashAttnFwdSm80INS1_25CollectiveMainloopFwdSm80ILi4ELi1ELb0EN4cute5tupleIJNS5_1CILi128EEENS7_ILi112EEENS7_ILi64EEEEEELi64ENS_6half_tEfNS_4arch4Sm80ELb0ELb0ELb1ELb0ELb1ELb0ELb1ELb0EEENS1_21CollectiveEpilogueFwdINS6_IJS8_SA_S9_EEENS6_IJNS7_ILi1EEESI_SI_EEESC_SE_Li128ELb0ELb1ELb0ELb0EEENS1_19SingleTileSchedulerILb0ELb0ELb1ELi128EEEEEEEEEvNT_6ParamsE --------------------------
	.section	.nv.constant0._ZN7cutlass13device_kernelIN5flash19enable_sm80_to_sm89INS1_16FlashAttnFwdSm80INS1_25CollectiveMainloopFwdSm80ILi4ELi1ELb0EN4cute5tupleIJNS5_1CILi128EEENS7_ILi112EEENS7_ILi64EEEEEELi64ENS_6half_tEfNS_4arch4Sm80ELb0ELb0ELb1ELb0ELb1ELb0ELb1ELb0EEENS1_21CollectiveEpilogueFwdINS6_IJS8_SA_S9_EEENS6_IJNS7_ILi1EEESI_SI_EEESC_SE_Li128ELb0ELb1ELb0ELb0EEENS1_19SingleTileSchedulerILb0ELb0ELb1ELi128EEEEEEEEEvNT_6ParamsE,"a",@progbits
	.sectionflags	@""
	.align	4
.nv.constant0._ZN7cutlass13device_kernelIN5flash19enable_sm80_to_sm89INS1_16FlashAttnFwdSm80INS1_25CollectiveMainloopFwdSm80ILi4ELi1ELb0EN4cute5tupleIJNS5_1CILi128EEENS7_ILi112EEENS7_ILi64EEEEEELi64ENS_6half_tEfNS_4arch4Sm80ELb0ELb0ELb1ELb0ELb1ELb0ELb1ELb0EEENS1_21CollectiveEpilogueFwdINS6_IJS8_SA_S9_EEENS6_IJNS7_ILi1EEESI_SI_EEESC_SE_Li128ELb0ELb1ELb0ELb0EEENS1_19SingleTileSchedulerILb0ELb0ELb1ELi128EEEEEEEEEvNT_6ParamsE:
	.zero		1944


//--------------------- .nv.constant0._ZN7cutlass13device_kernelIN5flash19enable_sm80_to_sm89INS1_16FlashAttnFwdSm80INS1_25CollectiveMainloopFwdSm80ILi4ELi1ELb0EN4cute5tupleIJNS5_1CILi128EEENS7_ILi112EEENS7_ILi64EEEEEELi64ENS_6half_tEfNS_4arch4Sm80ELb0ELb0ELb1ELb1ELb1ELb0ELb1ELb0EEENS1_21CollectiveEpilogueFwdINS6_IJS8_SA_S9_EEENS6_IJNS7_ILi1EEESI_SI_EEESC_SE_Li128ELb1ELb1ELb0ELb0EEENS1_19SingleTileSchedulerILb1ELb0ELb1ELi128EEEEEEEEEvNT_6ParamsE --------------------------
	.section	.nv.constant0._ZN7cutlass13device_kernelIN5flash19enable_sm80_to_sm89INS1_16FlashAttnFwdSm80INS1_25CollectiveMainloopFwdSm80ILi4ELi1ELb0EN4cute5tupleIJNS5_1CILi128EEENS7_ILi112EEENS7_ILi64EEEEEELi64ENS_6half_tEfNS_4arch4Sm80ELb0ELb0ELb1ELb1ELb1ELb0ELb1ELb0EEENS1_21CollectiveEpilogueFwdINS6_IJS8_SA_S9_EEENS6_IJNS7_ILi1EEESI_SI_EEESC_SE_Li128ELb1ELb1ELb0ELb0EEENS1_19SingleTileSchedulerILb1ELb0ELb1ELi128EEEEEEEEEvNT_6ParamsE,"a",@progbits
	.sectionflags	@""
	.align	4
.nv.constant0._ZN7cutlass13device_kernelIN5flash19enable_sm80_to_sm89INS1_16FlashAttnFwdSm80INS1_25CollectiveMainloopFwdSm80ILi4ELi1ELb0EN4cute5tupleIJNS5_1CILi128EEENS7_ILi112EEENS7_ILi64EEEEEELi64ENS_6half_tEfNS_4arch4Sm80ELb0ELb0ELb1ELb1ELb1ELb0ELb1ELb0EEENS1_21CollectiveEpilogueFwdINS6_IJS8_SA_S9_EEENS6_IJNS7_ILi1EEESI_SI_EEESC_SE_Li128ELb1ELb1ELb0ELb0EEENS1_19SingleTileSchedulerILb1ELb0ELb1ELi128EEEEEEEEEvNT_6ParamsE:
	.zero		1944


//--------------------- .nv.constant0._ZN7cutlass13device_kernelIN5flash19enable_sm80_to_sm89INS1_16FlashAttnFwdSm80INS1_25CollectiveMainloopFwdSm80ILi4ELi1ELb0EN4cute5tupleIJNS5_1CILi128EEENS7_ILi112EEENS7_ILi64EEEEEELi64ENS_6half_tEfNS_4arch4Sm80ELb0ELb0ELb1ELb1ELb1ELb1ELb1ELb0EEENS1_21CollectiveEpilogueFwdINS6_IJS8_SA_S9_EEENS6_IJNS7_ILi1EEESI_SI_EEESC_SE_Li128ELb1ELb1ELb0ELb0EEENS1_19SingleTileSchedulerILb1ELb0ELb1ELi128EEEEEEEEEvNT_6ParamsE --------------------------
	.section	.nv.constant0._ZN7cutlass13device_kernelIN5flash19enable_sm80_to_sm89INS1_16FlashAttnFwdSm80INS1_25CollectiveMainloopFwdSm80ILi4ELi1ELb0EN4cute5tupleIJNS5_1CILi128EEENS7_ILi112EEENS7_ILi64EEEEEELi64ENS_6half_tEfNS_4arch4Sm80ELb0ELb0ELb1ELb1ELb1ELb1ELb1ELb0EEENS1_21CollectiveEpilogueFwdINS6_IJS8_SA_S9_EEENS6_IJNS7_ILi1EEESI_SI_EEESC_SE_Li128ELb1ELb1ELb0ELb0EEENS1_19SingleTileSchedulerILb1ELb0ELb1ELi128EEEEEEEEEvNT_6ParamsE,"a",@progbits
	.sectionflags	@""
	.align	4
.nv.constant0._ZN7cutlass13device_kernelIN5flash19enable_sm80_to_sm89INS1_16FlashAttnFwdSm80INS1_25CollectiveMainloopFwdSm80ILi4ELi1ELb0EN4cute5tupleIJNS5_1CILi128EEENS7_ILi112EEENS7_ILi64EEEEEELi64ENS_6half_tEfNS_4arch4Sm80ELb0ELb0ELb1ELb1ELb1ELb1ELb1ELb0EEENS1_21CollectiveEpilogueFwdINS6_IJS8_SA_S9_EEENS6_IJNS7_ILi1EEESI_SI_EEESC_SE_Li128ELb1ELb1ELb0ELb0EEENS1_19SingleTileSchedulerILb1ELb0ELb1ELi128EEEEEEEEEvNT_6ParamsE:
	.zero		1944


//--------------------- .nv.constant0._ZN7cutlass13device_kernelIN5flash19enable_sm80_to_sm89INS1_16FlashAttnFwdSm80INS1_25CollectiveMainloopFwdSm80ILi4ELi1ELb0EN4cute5tupleIJNS5_1CILi128EEENS7_ILi96EEENS7_ILi64EEEEEELi64ENS_6half_tEfNS_4arch4Sm80ELb0ELb1ELb1ELb0ELb1ELb0ELb1ELb0EEENS1_21CollectiveEpilogueFwdINS6_IJS8_SA_S9_EEENS6_IJNS7_ILi1EEESI_SI_EEESC_SE_Li128ELb0ELb1ELb0ELb0EEENS1_19SingleTileSchedulerILb0ELb0ELb1ELi128EEEEEEEEEvNT_6ParamsE --------------------------
	.section	.nv.constant0._ZN7cutlass13device_kernelIN5flash19enable_sm80_to_sm89INS1_16FlashAttnFwdSm80INS1_25CollectiveMainloopFwdSm80ILi4ELi1ELb0EN4cute5tupleIJNS5_1CILi128EEENS7_ILi96EEENS7_ILi64EEEEEELi64ENS_6half_tEfNS_4arch4Sm80ELb0ELb1ELb1ELb0ELb1ELb0ELb1ELb0EEENS1_21CollectiveEpilogueFwdINS6_IJS8_SA_S9_EEENS6_IJNS7_ILi1EEESI_SI_EEESC_SE_Li128ELb0ELb1ELb0ELb0EEENS1_19SingleTileSchedulerILb0ELb0ELb1ELi128EEEEEEEEEvNT_6ParamsE,"a",@progbits
	.sectionflags	@""
	.align	4
.nv.constant0._ZN7cutlass13device_kernelIN5flash19enable_sm80_to_sm89INS1_16FlashAttnFwdSm80INS1_25CollectiveMainloopFwdSm80ILi4ELi1ELb0EN4cute5tupleIJNS5_1CILi128EEENS7_ILi96EEENS7_ILi64EEEEEELi64ENS_6half_tEfNS_4arch4Sm80ELb0ELb1ELb1ELb0ELb1ELb0ELb1ELb0EEENS1_21CollectiveEpilogueFwdINS6_IJS8_SA_S9_EEENS6_IJNS7_ILi1EEESI_SI_EEESC_SE_Li128ELb0ELb1ELb0ELb0EEENS1_19SingleTileSchedulerILb0ELb0ELb1ELi128EEEEEEEEEvNT_6ParamsE:
	.zero		1944


//--------------------- .nv.constant0._ZN7cutlass13device_kernelIN5flash19enable_sm80_to_sm89INS1_16FlashAttnFwdSm80INS1_25CollectiveMainloopFwdSm80ILi4ELi1ELb0EN4cute5tupleIJNS5_1CILi128EEENS7_ILi96EEENS7_ILi64EEEEEELi64ENS_6half_tEfNS_4arch4Sm80ELb0ELb1ELb1ELb1ELb1ELb0ELb1ELb0EEENS1_21CollectiveEpilogueFwdINS6_IJS8_SA_S9_EEENS6_IJNS7_ILi1EEESI_SI_EEESC_SE_Li128ELb1ELb1ELb0ELb0EEENS1_19SingleTileSchedulerILb1ELb0ELb1ELi128EEEEEEEEEvNT_6ParamsE --------------------------
	.section	.nv.constant0._ZN7cutlass13device_kernelIN5flash19enable_sm80_to_sm89INS1_16FlashAttnFwdSm80INS1_25CollectiveMainloopFwdSm80ILi4ELi1ELb0EN4cute5tupleIJNS5_1CILi128EEENS7_ILi96EEENS7_ILi64EEEEEELi64ENS_6half_tEfNS_4arch4Sm80ELb0ELb1ELb1ELb1ELb1ELb0ELb1ELb0EEENS1_21CollectiveEpilogueFwdINS6_IJS8_SA_S9_EEENS6_IJNS7_ILi1EEESI_SI_EEESC_SE_Li128ELb1ELb1ELb0ELb0EEENS1_19SingleTileSchedulerILb1ELb0ELb1ELi128EEEEEEEEEvNT_6ParamsE,"a",@progbits
	.sectionflags	@""
	.align	4
.nv.constant0._ZN7cutlass13device_kernelIN5flash19enable_sm80_to_sm89INS1_16FlashAttnFwdSm80INS1_25CollectiveMainloopFwdSm80ILi4ELi1ELb0EN4cute5tupleIJNS5_1CILi128EEENS7_ILi96EEENS7_ILi64EEEEEELi64ENS_6half_tEfNS_4arch4Sm80ELb0ELb1ELb1ELb1ELb1ELb0ELb1ELb0EEENS1_21CollectiveEpilogueFwdINS6_IJS8_SA_S9_EEENS6_IJNS7_ILi1EEESI_SI_EEESC_SE_Li128ELb1ELb1ELb0ELb0EEENS1_19SingleTileSchedulerILb1ELb0ELb1ELi128EEEEEEEEEvNT_6ParamsE:
	.zero		1944


//--------------------- .nv.constant0._ZN7cutlass13device_kernelIN5flash19enable_sm80_to_sm89INS1_16FlashAttnFwdSm80INS1_25CollectiveMainloopFwdSm80ILi4ELi1ELb0EN4cute5tupleIJNS5_1CILi128EEENS7_ILi96EEENS7_ILi64EEEEEELi64ENS_6half_tEfNS_4arch4Sm80ELb0ELb1ELb1ELb1ELb1ELb1ELb1ELb0EEENS1_21CollectiveEpilogueFwdINS6_IJS8_SA_S9_EEENS6_IJNS7_ILi1EEESI_SI_EEESC_SE_Li128ELb1ELb1ELb0ELb0EEENS1_19SingleTileSchedulerILb1ELb0ELb1ELi128EEEEEEEEEvNT_6ParamsE --------------------------
	.section	.nv.constant0._ZN7cutlass13device_kernelIN5flash19enable_sm80_to_sm89INS1_16FlashAttnFwdSm80INS1_25CollectiveMainloopFwdSm80ILi4ELi1ELb0EN4cute5tupleIJNS5_1CILi128EEENS7_ILi96EEENS7_ILi64EEEEEELi64ENS_6half_tEfNS_4arch4Sm80ELb0ELb1ELb1ELb1ELb1ELb1ELb1ELb0EEENS1_21CollectiveEpilogueFwdINS6_IJS8_SA_S9_EEENS6_IJNS7_ILi1EEESI_SI_EEESC_SE_Li128ELb1ELb1ELb0ELb0EEENS1_19SingleTileSchedulerILb1ELb0ELb1ELi128EEEEEEEEEvNT_6ParamsE,"a",@progbits
	.sectionflags	@""
	.align	4
.nv.constant0._ZN7cutlass13device_kernelIN5flash19enable_sm80_to_sm89INS1_16FlashAttnFwdSm80INS1_25CollectiveMainloopFwdSm80ILi4ELi1ELb0EN4cute5tupleIJNS5_1CILi128EEENS7_ILi96EEENS7_ILi64EEEEEELi64ENS_6half_tEfNS_4arch4Sm80ELb0ELb1ELb1ELb1ELb1ELb1ELb1ELb0EEENS1_21CollectiveEpilogueFwdINS6_IJS8_SA_S9_EEENS6_IJNS7_ILi1EEESI_SI_EEESC_SE_Li128ELb1ELb1ELb0ELb0EEENS1_19SingleTileSchedulerILb1ELb0ELb1ELi128EEEEEEEEEvNT_6ParamsE:
	.zero		1944


//--------------------- .nv.constant0._ZN7cutlass13device_kernelIN5flash19enable_sm80_to_sm89INS1_16FlashAttnFwdSm80INS1_25CollectiveMainloopFwdSm80ILi4ELi1ELb0EN4cute5tupleIJNS5_1CILi128EEENS7_ILi112EEENS7_ILi64EEEEEELi64ENS_6half_tEfNS_4arch4Sm80ELb1ELb0ELb1ELb0ELb1ELb0ELb1ELb0EEENS1_21CollectiveEpilogueFwdINS6_IJS8_SA_S9_EEENS6_IJNS7_ILi1EEESI_SI_EEESC_SE_Li128ELb0ELb1ELb0ELb0EEENS1_30DynamicPersistentTileSchedulerILi128ELi128ELb0ELb1ELb0EEEEEEEEEvNT_6ParamsE --------------------------
	.section	.nv.constant0._ZN7cutlass13device_kernelIN5flash19enable_sm80_to_sm89INS1_16FlashAttnFwdSm80INS1_25CollectiveMainloopFwdSm80ILi4ELi1ELb0EN4cute5tupleIJNS5_1CILi128EEENS7_ILi112EEENS7_ILi64EEEEEELi64ENS_6half_tEfNS_4arch4Sm80ELb1ELb0ELb1ELb0ELb1ELb0ELb1ELb0EEENS1_21CollectiveEpilogueFwdINS6_IJS8_SA_S9_EEENS6_IJNS7_ILi1EEESI_SI_EEESC_SE_Li128ELb0ELb1ELb0ELb0EEENS1_30DynamicPersistentTileSchedulerILi128ELi128ELb0ELb1ELb0EEEEEEEEEvNT_6ParamsE,"a",@progbits
	.sectionflags	@""
	.align	4
.nv.constant0._ZN7cutlass13device_kernelIN5flash19enable_sm80_to_sm89INS1_16FlashAttnFwdSm80INS1_25CollectiveMainloopFwdSm80ILi4ELi1ELb0EN4cute5tupleIJNS5_1CILi128EEENS7_ILi112EEENS7_ILi64EEEEEELi64ENS_6half_tEfNS_4arch4Sm80ELb1ELb0ELb1ELb0ELb1ELb0ELb1ELb0EEENS1_21CollectiveEpilogueFwdINS6_IJS8_SA_S9_EEENS6_IJNS7_ILi1EEESI_SI_EEESC_SE_Li128ELb0ELb1ELb0ELb0EEENS1_30DynamicPersistentTileSchedulerILi128ELi128ELb0ELb1ELb0EEEEEEEEEvNT_6ParamsE:
	.zero		1960


//--------------------- .nv.constant0._ZN7cutlass13device_kernelIN5flash19enable_sm80_to_sm89INS1_16FlashAttnFwdSm80INS1_25CollectiveMainloopFwdSm80ILi4ELi1ELb0EN4cute5tupleIJNS5_1CILi128EEENS7_ILi112EEENS7_ILi64EEEEEELi64ENS_6half_tEfNS_4arch4Sm80ELb1ELb0ELb1ELb1ELb1ELb0ELb1ELb0EEENS1_21CollectiveEpilogueFwdINS6_IJS8_SA_S9_EEENS6_IJNS7_ILi1EEESI_SI_EEESC_SE_Li128ELb1ELb1ELb0ELb0EEENS1_19SingleTileSchedulerILb1ELb0ELb1ELi128EEEEEEEEEvNT_6ParamsE --------------------------
	.section	.nv.constant0._ZN7cutlass13device_kernelIN5flash19enable_sm80_to_sm89INS1_16FlashAttnFwdSm80INS1_25CollectiveMainloopFwdSm80ILi4ELi1ELb0EN4cute5tupleIJNS5_1CILi128EEENS7_ILi112EEENS7_ILi64EEEEEELi64ENS_6half_tEfNS_4arch4Sm80ELb1ELb0ELb1ELb1ELb1ELb0ELb1ELb0EEENS1_21CollectiveEpilogueFwdINS6_IJS8_SA_S9_EEENS6_IJNS7_ILi1EEESI_SI_EEESC_SE_Li128ELb1ELb1ELb0ELb0EEENS1_19SingleTileSchedulerILb1ELb0ELb1ELi128EEEEEEEEEvNT_6ParamsE,"a",@progbits
	.sectionflags	@""
	.align	4
.nv.constant0._ZN7cutlass13device_kernelIN5flash19enable_sm80_to_sm89INS1_16FlashAttnFwdSm80INS1_25CollectiveMainloopFwdSm80ILi4ELi1ELb0EN4cute5tupleIJNS5_1CILi128EEENS7_ILi112EEENS7_ILi64EEEEEELi64ENS_6half_tEfNS_4arch4Sm80ELb1ELb0ELb1ELb1ELb1ELb0ELb1ELb0EEENS1_21CollectiveEpilogueFwdINS6_IJS8_SA_S9_EEENS6_IJNS7_ILi1EEESI_SI_EEESC_SE_Li128ELb1ELb1ELb0ELb0EEENS1_19SingleTileSchedulerILb1ELb0ELb1ELi128EEEEEEEEEvNT_6ParamsE:
	.zero		1944


//--------------------- .nv.constant0._ZN7cutlass13device_kernelIN5flash19enable_sm80_to_sm89INS1_16FlashAttnFwdSm80INS1_25CollectiveMainloopFwdSm80ILi4ELi1ELb0EN4cute5tupleIJNS5_1CILi128EEENS7_ILi112EEENS7_ILi64EEEEEELi64ENS_6half_tEfNS_4arch4Sm80ELb1ELb0ELb1ELb1ELb1ELb1ELb1ELb0EEENS1_21CollectiveEpilogueFwdINS6_IJS8_SA_S9_EEENS6_IJNS7_ILi1EEESI_SI_EEESC_SE_Li128ELb1ELb1ELb0ELb0EEENS1_19SingleTileSchedulerILb1ELb0ELb1ELi128EEEEEEEEEvNT_6ParamsE --------------------------
	.section	.nv.constant0._ZN7cutlass13device_kernelIN5flash19enable_sm80_to_sm89INS1_16FlashAttnFwdSm80INS1_25CollectiveMainloopFwdSm80ILi4ELi1ELb0EN4cute5tupleIJNS5_1CILi128EEENS7_ILi112EEENS7_ILi64EEEEEELi64ENS_6half_tEfNS_4arch4Sm80ELb1ELb0ELb1ELb1ELb1ELb1ELb1ELb0EEENS1_21CollectiveEpilogueFwdINS6_IJS8_SA_S9_EEENS6_IJNS7_ILi1EEESI_SI_EEESC_SE_Li128ELb1ELb1ELb0ELb0EEENS1_19SingleTileSchedulerILb1ELb0ELb1ELi128EEEEEEEEEvNT_6ParamsE,"a",@progbits
	.sectionflags	@""
	.align	4
.nv.constant0._ZN7cutlass13device_kernelIN5flash19enable_sm80_to_sm89INS1_16FlashAttnFwdSm80INS1_25CollectiveMainloopFwdSm80ILi4ELi1ELb0EN4cute5tupleIJNS5_1CILi128EEENS7_ILi112EEENS7_ILi64EEEEEELi64ENS_6half_tEfNS_4arch4Sm80ELb1ELb0ELb1ELb1ELb1ELb1ELb1ELb0EEENS1_21CollectiveEpilogueFwdINS6_IJS8_SA_S9_EEENS6_IJNS7_ILi1EEESI_SI_EEESC_SE_Li128ELb1ELb1ELb0ELb0EEENS1_19SingleTileSchedulerILb1ELb0ELb1ELi128EEEEEEEEEvNT_6ParamsE:
	.zero		1944


//--------------------- .nv.constant0._ZN7cutlass13device_kernelIN5flash19enable_sm80_to_sm89INS1_16FlashAttnFwdSm80INS1_25CollectiveMainloopFwdSm80ILi4ELi1ELb0EN4cute5tupleIJNS5_1CILi128EEENS7_ILi112EEENS7_ILi64EEEEEELi64ENS_6half_tEfNS_4arch4Sm80ELb0ELb0ELb0ELb0ELb1ELb0ELb1ELb0EEENS1_21CollectiveEpilogueFwdINS6_IJS8_SA_S9_EEENS6_IJNS7_ILi1EEESI_SI_EEESC_SE_Li128ELb0ELb1ELb0ELb0EEENS1_19SingleTileSchedulerILb0ELb0ELb1ELi128EEEEEEEEEvNT_6ParamsE --------------------------
	.section	.nv.constant0._ZN7cutlass13device_kernelIN5flash19enable_sm80_to_sm89INS1_16FlashAttnFwdSm80INS1_25CollectiveMainloopFwdSm80ILi4ELi1ELb0EN4cute5tupleIJNS5_1CILi128EEENS7_ILi112EEENS7_ILi64EEEEEELi64ENS_6half_tEfNS_4arch4Sm80ELb0ELb0ELb0ELb0ELb1ELb0ELb1ELb0EEENS1_21CollectiveEpilogueFwdINS6_IJS8_SA_S9_EEENS6_IJNS7_ILi1EEESI_SI_EEESC_SE_Li128ELb0ELb1ELb0ELb0EEENS1_19SingleTileSchedulerILb0ELb0ELb1ELi128EEEEEEEEEvNT_6ParamsE,"a",@progbits
	.sectionflags	@""
	.align	4
.nv.constant0._ZN7cutlass13device_kernelIN5flash19enable_sm80_to_sm89INS1_16FlashAttnFwdSm80INS1_25CollectiveMainloopFwdSm80ILi4ELi1ELb0EN4cute5tupleIJNS5_1CILi128EEENS7_ILi112EEENS7_ILi64EEEEEELi64ENS_6half_tEfNS_4arch4Sm80ELb0ELb0ELb0ELb0ELb1ELb0ELb1ELb0EEENS1_21CollectiveEpilogueFwdINS6_IJS8_SA_S9_EEENS6_IJNS7_ILi1EEESI_SI_EEESC_SE_Li128ELb0ELb1ELb0ELb0EEENS1_19SingleTileSchedulerILb0ELb0ELb1ELi128EEEEEEEEEvNT_6ParamsE:
	.zero		1944


//--------------------- .nv.constant0._ZN7cutlass13device_kernelIN5flash19enable_sm80_to_sm89INS1_16FlashAttnFwdSm80INS1_25CollectiveMainloopFwdSm80ILi4ELi1ELb0EN4cute5tupleIJNS5_1CILi128EEENS7_ILi112EEENS7_ILi64EEEEEELi64ENS_6half_tEfNS_4arch4Sm80ELb0ELb0ELb0ELb1ELb1ELb0ELb1ELb0EEENS1_21CollectiveEpilogueFwdINS6_IJS8_SA_S9_EEENS6_IJNS7_ILi1EEESI_SI_EEESC_SE_Li128ELb1ELb1ELb0ELb0EEENS1_19SingleTileSchedulerILb1ELb0ELb1ELi128EEEEEEEEEvNT_6ParamsE --------------------------
	.section	.nv.constant0._ZN7cutlass13device_kernelIN5flash19enable_sm80_to_sm89INS1_16FlashAttnFwdSm80INS1_25CollectiveMainloopFwdSm80ILi4ELi1ELb0EN4cute5tupleIJNS5_1CILi128EEENS7_ILi112EEENS7_ILi64EEEEEELi64ENS_6half_tEfNS_4arch4Sm80ELb0ELb0ELb0ELb1ELb1ELb0ELb1ELb0EEENS1_21CollectiveEpilogueFwdINS6_IJS8_SA_S9_EEENS6_IJNS7_ILi1EEESI_SI_EEESC_SE_Li128ELb1ELb1ELb0ELb0EEENS1_19SingleTileSchedulerILb1ELb0ELb1ELi128EEEEEEEEEvNT_6ParamsE,"a",@progbits
	.sectionflags	@""
	.align	4
.nv.constant0._ZN7cutlass13device_kernelIN5flash19enable_sm80_to_sm89INS1_16FlashAttnFwdSm80INS1_25CollectiveMainloopFwdSm80ILi4ELi1ELb0EN4cute5tupleIJNS5_1CILi128EEENS7_ILi112EEENS7_ILi64EEEEEELi64ENS_6half_tEfNS_4arch4Sm80ELb0ELb0ELb0ELb1ELb1ELb0ELb1ELb0EEENS1_21CollectiveEpilogueFwdINS6_IJS8_SA_S9_EEENS6_IJNS7_ILi1EEESI_SI_EEESC_SE_Li128ELb1ELb1ELb0ELb0EEENS1_19SingleTileSchedulerILb1ELb0ELb1ELi128EEEEEEEEEvNT_6ParamsE:
	.zero		1944


//--------------------- .nv.constant0._ZN7cutlass13device_kernelIN5flash19enable_sm80_to_sm89INS1_16FlashAttnFwdSm80INS1_25CollectiveMainloopFwdSm80ILi4ELi1ELb0EN4cute5tupleIJNS5_1CILi128EEENS7_ILi112EEENS7_ILi64EEEEEELi64ENS_6half_tEfNS_4arch4Sm80ELb0ELb0ELb0ELb1ELb1ELb1ELb1ELb0EEENS1_21CollectiveEpilogueFwdINS6_IJS8_SA_S9_EEENS6_IJNS7_ILi1EEESI_SI_EEESC_SE_Li128ELb1ELb1ELb0ELb0EEENS1_19SingleTileSchedulerILb1ELb0ELb1ELi128EEEEEEEEEvNT_6ParamsE --------------------------
	.section	.nv.constant0._ZN7cutlass13device_kernelIN5flash19enable_sm80_to_sm89INS1_16FlashAttnFwdSm80INS1_25CollectiveMainloopFwdSm80ILi4ELi1ELb0EN4cute5tupleIJNS5_1CILi128EEENS7_ILi112EEENS7_ILi64EEEEEELi64ENS_6half_tEfNS_4arch4Sm80ELb0ELb0ELb0ELb1ELb1ELb1ELb1ELb0EEENS1_21CollectiveEpilogueFwdINS6_IJS8_SA_S9_EEENS6_IJNS7_ILi1EEESI_SI_EEESC_SE_Li128ELb1ELb1ELb0ELb0EEENS1_19SingleTileSchedulerILb1ELb0ELb1ELi128EEEEEEEEEvNT_6ParamsE,"a",@progbits
	.sectionflags	@""
	.align	4
.nv.constant0._ZN7cutlass13device_kernelIN5flash19enable_sm80_to_sm89INS1_16FlashAttnFwdSm80INS1_25CollectiveMainloopFwdSm80ILi4ELi1ELb0EN4cute5tupleIJNS5_1CILi128EEENS7_ILi112EEENS7_ILi64EEEEEELi64ENS_6half_tEfNS_4arch4Sm80ELb0ELb0ELb0ELb1ELb1ELb1ELb1ELb0EEENS1_21CollectiveEpilogueFwdINS6_IJS8_SA_S9_EEENS6_IJNS7_ILi1EEESI_SI_EEESC_SE_Li128ELb1ELb1ELb0ELb0EEENS1_19SingleTileSchedulerILb1ELb0ELb1ELi128EEEEEEEEEvNT_6ParamsE:
	.zero		1944


//--------------------- .nv.constant0._ZN7cutlass13device_kernelIN5flash19enable_sm80_to_sm89INS1_16FlashAttnFwdSm80INS1_25CollectiveMainloopFwdSm80ILi4ELi1ELb0EN4cute5tupleIJNS5_1CILi128EEENS7_ILi96EEENS7_ILi64EEEEEELi64ENS_6half_tEfNS_4arch4Sm80ELb0ELb1ELb0ELb0ELb1ELb0ELb1ELb0EEENS1_21CollectiveEpilogueFwdINS6_IJS8_SA_S9_EEENS6_IJNS7_ILi1EEESI_SI_EEESC_SE_Li128ELb0ELb1ELb0ELb0EEENS1_19SingleTileSchedulerILb0ELb0ELb1ELi128EEEEEEEEEvNT_6ParamsE --------------------------
	.section	.nv.constant0._ZN7cutlass13device_kernelIN5flash19enable_sm80_to_sm89INS1_16FlashAttnFwdSm80INS1_25CollectiveMainloopFwdSm80ILi4ELi1ELb0EN4cute5tupleIJNS5_1CILi128EEENS7_ILi96EEENS7_ILi64EEEEEELi64ENS_6half_tEfNS_4arch4Sm80ELb0ELb1ELb0ELb0ELb1ELb0ELb1ELb0EEENS1_21CollectiveEpilogueFwdINS6_IJS8_SA_S9_EEENS6_IJNS7_ILi1EEESI_SI_EEESC_SE_Li128ELb0ELb1ELb0ELb0EEENS1_19SingleTileSchedulerILb0ELb0ELb1ELi128EEEEEEEEEvNT_6ParamsE,"a",@progbits
	.sectionflags	@""
	.align	4
.nv.constant0._ZN7cutlass13device_kernelIN5flash19enable_sm80_to_sm89INS1_16FlashAttnFwdSm80INS1_25CollectiveMainloopFwdSm80ILi4ELi1ELb0EN4cute5tupleIJNS5_1CILi128EEENS7_ILi96EEENS7_ILi64EEEEEELi64ENS_6half_tEfNS_4arch4Sm80ELb0ELb1ELb0ELb0ELb1ELb0ELb1ELb0EEENS1_21CollectiveEpilogueFwdINS6_IJS8_SA_S9_EEENS6_IJNS7_ILi1EEESI_SI_EEESC_SE_Li128ELb0ELb1ELb0ELb0EEENS1_19SingleTileSchedulerILb0ELb0ELb1ELi128EEEEEEEEEvNT_6ParamsE:
	.zero		1944


//--------------------- .nv.constant0._ZN7cutlass13device_kernelIN5flash19enable_sm80_to_sm89INS1_16FlashAttnFwdSm80INS1_25CollectiveMainloopFwdSm80ILi4ELi1ELb0EN4cute5tupleIJNS5_1CILi128EEENS7_ILi96EEENS7_ILi64EEEEEELi64ENS_6half_tEfNS_4arch4Sm80ELb0ELb1ELb0ELb1ELb1ELb0ELb1ELb0EEENS1_21CollectiveEpilogueFwdINS6_IJS8_SA_S9_EEENS6_IJNS7_ILi1EEESI_SI_EEESC_SE_Li128ELb1ELb1ELb0ELb0EEENS1_19SingleTileSchedulerILb1ELb0ELb1ELi128EEEEEEEEEvNT_6ParamsE --------------------------
	.section	.nv.constant0._ZN7cutlass13device_kernelIN5flash19enable_sm80_to_sm89INS1_16FlashAttnFwdSm80INS1_25CollectiveMainloopFwdSm80ILi4ELi1ELb0EN4cute5tupleIJNS5_1CILi128EEENS7_ILi96EEENS7_ILi64EEEEEELi64ENS_6half_tEfNS_4arch4Sm80ELb0ELb1ELb0ELb1ELb1ELb0ELb1ELb0EEENS1_21CollectiveEpilogueFwdINS6_IJS8_SA_S9_EEENS6_IJNS7_ILi1EEESI_SI_EEESC_SE_Li128ELb1ELb1ELb0ELb0EEENS1_19SingleTileSchedulerILb1ELb0ELb1ELi128EEEEEEEEEvNT_6ParamsE,"a",@progbits
	.sectionflags	@""
	.align	4
.nv.constant0._ZN7cutlass13device_kernelIN5flash19enable_sm80_to_sm89INS1_16FlashAttnFwdSm80INS1_25CollectiveMainloopFwdSm80ILi4ELi1ELb0EN4cute5tupleIJNS5_1CILi128EEENS7_ILi96EEENS7_ILi64EEEEEELi64ENS_6half_tEfNS_4arch4Sm80ELb0ELb1ELb0ELb1ELb1ELb0ELb1ELb0EEENS1_21CollectiveEpilogueFwdINS6_IJS8_SA_S9_EEENS6_IJNS7_ILi1EEESI_SI_EEESC_SE_Li128ELb1ELb1ELb0ELb0EEENS1_19SingleTileSchedulerILb1ELb0ELb1ELi128EEEEEEEEEvNT_6ParamsE:
	.zero		1944


//--------------------- .nv.constant0._ZN7cutlass13device_kernelIN5flash19enable_sm80_to_sm89INS1_16FlashAttnFwdSm80INS1_25CollectiveMainloopFwdSm80ILi4ELi1ELb0EN4cute5tupleIJNS5_1CILi128EEENS7_ILi96EEENS7_ILi64EEEEEELi64ENS_6half_tEfNS_4arch4Sm80ELb0ELb1ELb0ELb1ELb1ELb1ELb1ELb0EEENS1_21CollectiveEpilogueFwdINS6_IJS8_SA_S9_EEENS6_IJNS7_ILi1EEESI_SI_EEESC_SE_Li128ELb1ELb1ELb0ELb0EEENS1_19SingleTileSchedulerILb1ELb0ELb1ELi128EEEEEEEEEvNT_6ParamsE --------------------------
	.section	.nv.constant0._ZN7cutlass13device_kernelIN5flash19enable_sm80_to_sm89INS1_16FlashAttnFwdSm80INS1_25CollectiveMainloopFwdSm80ILi4ELi1ELb0EN4cute5tupleIJNS5_1CILi128EEENS7_ILi96EEENS7_ILi64EEEEEELi64ENS_6half_tEfNS_4arch4Sm80ELb0ELb1ELb0ELb1ELb1ELb1ELb1ELb0EEENS1_21CollectiveEpilogueFwdINS6_IJS8_SA_S9_EEENS6_IJNS7_ILi1EEESI_SI_EEESC_SE_Li128ELb1ELb1ELb0ELb0EEENS1_19SingleTileSchedulerILb1ELb0ELb1ELi128EEEEEEEEEvNT_6ParamsE,"a",@progbits
	.sectionflags	@""
	.align	4
.nv.constant0._ZN7cutlass13device_kernelIN5flash19enable_sm80_to_sm89INS1_16FlashAttnFwdSm80INS1_25CollectiveMainloopFwdSm80ILi4ELi1ELb0EN4cute5tupleIJNS5_1CILi128EEENS7_ILi96EEENS7_ILi64EEEEEELi64ENS_6half_tEfNS_4arch4Sm80ELb0ELb1ELb0ELb1ELb1ELb1ELb1ELb0EEENS1_21CollectiveEpilogueFwdINS6_IJS8_SA_S9_EEENS6_IJNS7_ILi1EEESI_SI_EEESC_SE_Li128ELb1ELb1ELb0ELb0EEENS1_19SingleTileSchedulerILb1ELb0ELb1ELi128EEEEEEEEEvNT_6ParamsE:
	.zero		1944


//--------------------- .nv.constant0._ZN7cutlass13device_kernelIN5flash19enable_sm80_to_sm89INS1_16FlashAttnFwdSm80INS1_25CollectiveMainloopFwdSm80ILi4ELi1ELb0EN4cute5tupleIJNS5_1CILi128EEENS7_ILi112EEENS7_ILi64EEEEEELi64ENS_6half_tEfNS_4arch4Sm80ELb1ELb0ELb0ELb0ELb1ELb0ELb1ELb0EEENS1_21CollectiveEpilogueFwdINS6_IJS8_SA_S9_EEENS6_IJNS7_ILi1EEESI_SI_EEESC_SE_Li128ELb0ELb1ELb0ELb0EEENS1_30DynamicPersistentTileSchedulerILi128ELi128ELb0ELb1ELb0EEEEEEEEEvNT_6ParamsE --------------------------
	.section	.nv.constant0._ZN7cutlass13device_kernelIN5flash19enable_sm80_to_sm89INS1_16FlashAttnFwdSm80INS1_25CollectiveMainloopFwdSm80ILi4ELi1ELb0EN4cute5tupleIJNS5_1CILi128EEENS7_ILi112EEENS7_ILi64EEEEEELi64ENS_6half_tEfNS_4arch4Sm80ELb1ELb0ELb0ELb0ELb1ELb0ELb1ELb0EEENS1_21CollectiveEpilogueFwdINS6_IJS8_SA_S9_EEENS6_IJNS7_ILi1EEESI_SI_EEESC_SE_Li128ELb0ELb1ELb0ELb0EEENS1_30DynamicPersistentTileSchedulerILi128ELi128ELb0ELb1ELb0EEEEEEEEEvNT_6ParamsE,"a",@progbits
	.sectionflags	@""
	.align	4
.nv.constant0._ZN7cutlass13device_kernelIN5flash19enable_sm80_to_sm89INS1_16FlashAttnFwdSm80INS1_25CollectiveMainloopFwdSm80ILi4ELi1ELb0EN4cute5tupleIJNS5_1CILi128EEENS7_ILi112EEENS7_ILi64EEEEEELi64ENS_6half_tEfNS_4arch4Sm80ELb1ELb0ELb0ELb0ELb1ELb0ELb1ELb0EEENS1_21CollectiveEpilogueFwdINS6_IJS8_SA_S9_EEENS6_IJNS7_ILi1EEESI_SI_EEESC_SE_Li128ELb0ELb1ELb0ELb0EEENS1_30DynamicPersistentTileSchedulerILi128ELi128ELb0ELb1ELb0EEEEEEEEEvNT_6ParamsE:
	.zero		1960


//--------------------- .nv.constant0._ZN7cutlass13device_kernelIN5flash19enable_sm80_to_sm89INS1_16FlashAttnFwdSm80INS1_25CollectiveMainloopFwdSm80ILi4ELi1ELb0EN4cute5tupleIJNS5_1CILi128EEENS7_ILi112EEENS7_ILi64EEEEEELi64ENS_6half_tEfNS_4arch4Sm80ELb1ELb0ELb0ELb1ELb1ELb0ELb1ELb0EEENS1_21CollectiveEpilogueFwdINS6_IJS8_SA_S9_EEENS6_IJNS7_ILi1EEESI_SI_EEESC_SE_Li128ELb1ELb1ELb0ELb0EEENS1_19SingleTileSchedulerILb1ELb0ELb1ELi128EEEEEEEEEvNT_6ParamsE --------------------------
	.section	.nv.constant0._ZN7cutlass13device_kernelIN5flash19enable_sm80_to_sm89INS1_16FlashAttnFwdSm80INS1_25CollectiveMainloopFwdSm80ILi4ELi1ELb0EN4cute5tupleIJNS5_1CILi128EEENS7_ILi112EEENS7_ILi64EEEEEELi64ENS_6half_tEfNS_4arch4Sm80ELb1ELb0ELb0ELb1ELb1ELb0ELb1ELb0EEENS1_21CollectiveEpilogueFwdINS6_IJS8_SA_S9_EEENS6_IJNS7_ILi1EEESI_SI_EEESC_SE_Li128ELb1ELb1ELb0ELb0EEENS1_19SingleTileSchedulerILb1ELb0ELb1ELi128EEEEEEEEEvNT_6ParamsE,"a",@progbits
	.sectionflags	@""
	.align	4
.nv.constant0._ZN7cutlass13device_kernelIN5flash19enable_sm80_to_sm89INS1_16FlashAttnFwdSm80INS1_25CollectiveMainloopFwdSm80ILi4ELi1ELb0EN4cute5tupleIJNS5_1CILi128EEENS7_ILi112EEENS7_ILi64EEEEEELi64ENS_6half_tEfNS_4arch4Sm80ELb1ELb0ELb0ELb1ELb1ELb0ELb1ELb0EEENS1_21CollectiveEpilogueFwdINS6_IJS8_SA_S9_EEENS6_IJNS7_ILi1EEESI_SI_EEESC_SE_Li128ELb1ELb1ELb0ELb0EEENS1_19SingleTileSchedulerILb1ELb0ELb1ELi128EEEEEEEEEvNT_6ParamsE:
	.zero		1944


//--------------------- .nv.constant0._ZN7cutlass13device_kernelIN5flash19enable_sm80_to_sm89INS1_16FlashAttnFwdSm80INS1_25CollectiveMainloopFwdSm80ILi4ELi1ELb0EN4cute5tupleIJNS5_1CILi128EEENS7_ILi112EEENS7_ILi64EEEEEELi64ENS_6half_tEfNS_4arch4Sm80ELb1ELb0ELb0ELb1ELb1ELb1ELb1ELb0EEENS1_21CollectiveEpilogueFwdINS6_IJS8_SA_S9_EEENS6_IJNS7_ILi1EEESI_SI_EEESC_SE_Li128ELb1ELb1ELb0ELb0EEENS1_19SingleTileSchedulerILb1ELb0ELb1ELi128EEEEEEEEEvNT_6ParamsE --------------------------
	.section	.nv.constant0._ZN7cutlass13device_kernelIN5flash19enable_sm80_to_sm89INS1_16FlashAttnFwdSm80INS1_25CollectiveMainloopFwdSm80ILi4ELi1ELb0EN4cute5tupleIJNS5_1CILi128EEENS7_ILi112EEENS7_ILi64EEEEEELi64ENS_6half_tEfNS_4arch4Sm80ELb1ELb0ELb0ELb1ELb1ELb1ELb1ELb0EEENS1_21CollectiveEpilogueFwdINS6_IJS8_SA_S9_EEENS6_IJNS7_ILi1EEESI_SI_EEESC_SE_Li128ELb1ELb1ELb0ELb0EEENS1_19SingleTileSchedulerILb1ELb0ELb1ELi128EEEEEEEEEvNT_6ParamsE,"a",@progbits
	.sectionflags	@""
	.align	4
.nv.constant0._ZN7cutlass13device_kernelIN5flash19enable_sm80_to_sm89INS1_16FlashAttnFwdSm80INS1_25CollectiveMainloopFwdSm80ILi4ELi1ELb0EN4cute5tupleIJNS5_1CILi128EEENS7_ILi112EEENS7_ILi64EEEEEELi64ENS_6half_tEfNS_4arch4Sm80ELb1ELb0ELb0ELb1ELb1ELb1ELb1ELb0EEENS1_21CollectiveEpilogueFwdINS6_IJS8_SA_S9_EEENS6_IJNS7_ILi1EEESI_SI_EEESC_SE_Li128ELb1ELb1ELb0ELb0EEENS1_19SingleTileSchedulerILb1ELb0ELb1ELi128EEEEEEEEEvNT_6ParamsE:
	.zero		1944


//--------------------- SYMBOLS --------------------------

	.type		.nv.reservedSmem.offset0,@object
	.size		.nv.reservedSmem.offset0,0x4
